// auto-generated by cutlass_sweep.gemm — config: {"arch": "sm_100", "cluster_m": 1, "cluster_n": 8, "dtype": "bf16", "dtype_b": "bf16", "layout": "nt", "stages": 0, "tile_k": 32, "tile_m": 64, "tile_n": 64}
#include "cutlass/cutlass.h"
#include "cutlass/gemm/collective/collective_builder.hpp"
#include "cutlass/gemm/device/gemm_universal_adapter.h"
#include "cutlass/gemm/kernel/gemm_universal.hpp"
#include "cutlass/epilogue/collective/collective_builder.hpp"

using ElemA = cutlass::bfloat16_t;
using ElemB = cutlass::bfloat16_t;
using ElemCD = cutlass::bfloat16_t;
using Acc  = float;
using TileShape    = cute::Shape<cute::_64, cute::_64, cute::_32>;
using ClusterShape = cute::Shape<cute::_1, cute::_8, cute::_1>;

using CollectiveEpilogue = typename cutlass::epilogue::collective::CollectiveBuilder<
    cutlass::arch::Sm100, cutlass::arch::OpClassTensorOp,
    TileShape, ClusterShape,
    cutlass::epilogue::collective::EpilogueTileAuto,
    Acc, Acc,
    ElemCD, cutlass::layout::RowMajor, 128 / cutlass::sizeof_bits<ElemCD>::value,
    ElemCD, cutlass::layout::RowMajor, 128 / cutlass::sizeof_bits<ElemCD>::value,
    cutlass::epilogue::collective::EpilogueScheduleAuto
  >::CollectiveOp;

using CollectiveMainloop = typename cutlass::gemm::collective::CollectiveBuilder<
    cutlass::arch::Sm100, cutlass::arch::OpClassTensorOp,
    ElemA, cutlass::layout::RowMajor, 128 / cutlass::sizeof_bits<ElemA>::value,
    ElemB, cutlass::layout::ColumnMajor, 128 / cutlass::sizeof_bits<ElemB>::value,
    Acc,
    TileShape, ClusterShape,
    cutlass::gemm::collective::StageCountAutoCarveout<static_cast<int>(sizeof(typename CollectiveEpilogue::SharedStorage))>,
    cutlass::gemm::collective::KernelScheduleAuto
  >::CollectiveOp;

using GemmKernel = cutlass::gemm::kernel::GemmUniversal<
    cute::Shape<int,int,int,int>,
    CollectiveMainloop,
    CollectiveEpilogue
>;
using Gemm = cutlass::gemm::device::GemmUniversalAdapter<GemmKernel>;

// Force the device kernel symbol into the cubin without needing a host main.
auto* _anchor = &cutlass::device_kernel<GemmKernel>;


// ===== COMPILED SASS (sm_100a) =====

	.target	sm_100a

	.elftype	@"ET_EXEC"


//--------------------- .note.nv.tkinfo           --------------------------
	.section	.note.nv.tkinfo,"",@"SHT_NOTE"
	.sectionflags	@"SHF_NOTE_NV_TKINFO"
	.tkinfo
        /*0018*/ 	.word	0x00000002
        /*0030*/ 	.string	""
        /*0030*/ 	.string	"ptxas"
        /*0030*/ 	.string	"Cuda compilation tools, release 13.0, V13.0.88"
        /*0030*/ 	.string	"Build cuda_13.0.r13.0/compiler.36424714_0"
        /*0030*/ 	.string	"-arch sm_100a -m 64 "



//--------------------- .note.nv.cuinfo           --------------------------
	.section	.note.nv.cuinfo,"",@"SHT_NOTE"
	.sectionflags	@"SHF_NOTE_NV_CUINFO"
        /*0018*/ 	.short	0x0002
        /*001a*/ 	.short	0x0064
        /*001c*/ 	.short	0x0082
	.zero		2


//--------------------- .nv.info                  --------------------------
	.section	.nv.info,"",@"SHT_CUDA_INFO"
	.align	4


	//----- nvinfo : EIATTR_REGCOUNT
	.align		4
        /*0000*/ 	.byte	0x04, 0x2f
        /*0002*/ 	.short	(.L_19 - .L_18)
	.align		4
.L_18:
        /*0004*/ 	.word	index@(_ZN7cutlass13device_kernelINS_4gemm6kernel13GemmUniversalIN4cute5tupleIJiiiiEEENS1_10collective13CollectiveMmaINS1_35MainloopSm100TmaUmmaWarpSpecializedILi26ELi2ELi4ENS5_IJNS4_1CILi1EEENSA_ILi8EEESB_EEEEENS5_IJNSA_ILi64EEESF_NSA_ILi32EEEEEENS_10bfloat16_tENS5_IJlSB_lEEESI_SJ_NS4_8TiledMMAINS4_8MMA_AtomIJNS4_20SM100_MMA_F16BF16_SSISI_SI_fLi64ELi64ELNS4_4UMMA5MajorE0ELSO_0ELNSN_7ScaleInE0ELSP_0EEEEEENS4_6LayoutINS5_IJSB_SB_SB_EEENS5_IJNSA_ILi0EEESU_SU_EEEEENS5_IJNS4_10UnderscoreESX_SX_EEEEENS4_23SM90_TMA_LOAD_MULTICASTENS4_14ComposedLayoutINS4_7SwizzleILi2ELi4ELi3EEENS4_18smem_ptr_flag_bitsILi16EEENSS_INS5_IJSC_SG_EEENS5_IJSG_SB_EEEEEEEvNS4_8identityENS4_13SM90_TMA_LOADES19_vS1A_EENS_8epilogue10collective18CollectiveEpilogueINS1D_23Sm100TmaWarpSpecializedILi3ELi2ELi16ELb1ELb0EEEJSH_NS5_IJNSS_ISF_SB_EENSS_ISG_SB_EEEEESI_SJ_SI_SJ_NS1D_6fusion15FusionCallbacksIS1H_NS1L_17LinearCombinationISI_fSI_fLNS_15FloatRoundStyleE2EEESH_S1K_JEEENS4_5SM1004TMEM4LOAD26SM100_TMEM_LOAD_16dp256b4xES1B_S19_NS4_17SM75_U32x4_LDSM_NENS4_14SM90_TMA_STOREES19_NS4_17SM90_U32x4_STSM_NENS4_39AutoVectorizingCopyWithAssumedAlignmentILi128EEEEEEvvEEEEvNT_6ParamsE)
        /*0008*/ 	.word	0x00000045


	//----- nvinfo : EIATTR_FRAME_SIZE
	.align		4
.L_19:
        /*000c*/ 	.byte	0x04, 0x11
        /*000e*/ 	.short	(.L_21 - .L_20)
	.align		4
.L_20:
        /*0010*/ 	.word	index@($__internal_2_$__cuda_sm10x_tcgen05_guardrail_trap_unallocated_columns_being_dealloced)
        /*0014*/ 	.word	0x00000000


	//----- nvinfo : EIATTR_FRAME_SIZE
	.align		4
.L_21:
        /*0018*/ 	.byte	0x04, 0x11
        /*001a*/ 	.short	(.L_23 - .L_22)
	.align		4
.L_22:
        /*001c*/ 	.word	index@($__internal_1_$__cuda_sm10x_tcgen05_guardrail_trap_phase_invalid_during_alloc)
        /*0020*/ 	.word	0x00000000


	//----- nvinfo : EIATTR_FRAME_SIZE
	.align		4
.L_23:
        /*0024*/ 	.byte	0x04, 0x11
        /*0026*/ 	.short	(.L_25 - .L_24)
	.align		4
.L_24:
        /*0028*/ 	.word	index@($__internal_0_$__cuda_sm10x_tcgen05_guardrail_trap_col_being_dealloced_not_returned_by_alloc)
        /*002c*/ 	.word	0x00000000


	//----- nvinfo : EIATTR_FRAME_SIZE
	.align		4
.L_25:
        /*0030*/ 	.byte	0x04, 0x11
        /*0032*/ 	.short	(.L_27 - .L_26)
	.align		4
.L_26:
        /*0034*/ 	.word	index@(_ZN7cutlass13device_kernelINS_4gemm6kernel13GemmUniversalIN4cute5tupleIJiiiiEEENS1_10collective13CollectiveMmaINS1_35MainloopSm100TmaUmmaWarpSpecializedILi26ELi2ELi4ENS5_IJNS4_1CILi1EEENSA_ILi8EEESB_EEEEENS5_IJNSA_ILi64EEESF_NSA_ILi32EEEEEENS_10bfloat16_tENS5_IJlSB_lEEESI_SJ_NS4_8TiledMMAINS4_8MMA_AtomIJNS4_20SM100_MMA_F16BF16_SSISI_SI_fLi64ELi64ELNS4_4UMMA5MajorE0ELSO_0ELNSN_7ScaleInE0ELSP_0EEEEEENS4_6LayoutINS5_IJSB_SB_SB_EEENS5_IJNSA_ILi0EEESU_SU_EEEEENS5_IJNS4_10UnderscoreESX_SX_EEEEENS4_23SM90_TMA_LOAD_MULTICASTENS4_14ComposedLayoutINS4_7SwizzleILi2ELi4ELi3EEENS4_18smem_ptr_flag_bitsILi16EEENSS_INS5_IJSC_SG_EEENS5_IJSG_SB_EEEEEEEvNS4_8identityENS4_13SM90_TMA_LOADES19_vS1A_EENS_8epilogue10collective18CollectiveEpilogueINS1D_23Sm100TmaWarpSpecializedILi3ELi2ELi16ELb1ELb0EEEJSH_NS5_IJNSS_ISF_SB_EENSS_ISG_SB_EEEEESI_SJ_SI_SJ_NS1D_6fusion15FusionCallbacksIS1H_NS1L_17LinearCombinationISI_fSI_fLNS_15FloatRoundStyleE2EEESH_S1K_JEEENS4_5SM1004TMEM4LOAD26SM100_TMEM_LOAD_16dp256b4xES1B_S19_NS4_17SM75_U32x4_LDSM_NENS4_14SM90_TMA_STOREES19_NS4_17SM90_U32x4_STSM_NENS4_39AutoVectorizingCopyWithAssumedAlignmentILi128EEEEEEvvEEEEvNT_6ParamsE)
        /*0038*/ 	.word	0x00000000


	//----- nvinfo : EIATTR_MIN_STACK_SIZE
	.align		4
.L_27:
        /*003c*/ 	.byte	0x04, 0x12
        /*003e*/ 	.short	(.L_29 - .L_28)
	.align		4
.L_28:
        /*0040*/ 	.word	index@(_ZN7cutlass13device_kernelINS_4gemm6kernel13GemmUniversalIN4cute5tupleIJiiiiEEENS1_10collective13CollectiveMmaINS1_35MainloopSm100TmaUmmaWarpSpecializedILi26ELi2ELi4ENS5_IJNS4_1CILi1EEENSA_ILi8EEESB_EEEEENS5_IJNSA_ILi64EEESF_NSA_ILi32EEEEEENS_10bfloat16_tENS5_IJlSB_lEEESI_SJ_NS4_8TiledMMAINS4_8MMA_AtomIJNS4_20SM100_MMA_F16BF16_SSISI_SI_fLi64ELi64ELNS4_4UMMA5MajorE0ELSO_0ELNSN_7ScaleInE0ELSP_0EEEEEENS4_6LayoutINS5_IJSB_SB_SB_EEENS5_IJNSA_ILi0EEESU_SU_EEEEENS5_IJNS4_10UnderscoreESX_SX_EEEEENS4_23SM90_TMA_LOAD_MULTICASTENS4_14ComposedLayoutINS4_7SwizzleILi2ELi4ELi3EEENS4_18smem_ptr_flag_bitsILi16EEENSS_INS5_IJSC_SG_EEENS5_IJSG_SB_EEEEEEEvNS4_8identityENS4_13SM90_TMA_LOADES19_vS1A_EENS_8epilogue10collective18CollectiveEpilogueINS1D_23Sm100TmaWarpSpecializedILi3ELi2ELi16ELb1ELb0EEEJSH_NS5_IJNSS_ISF_SB_EENSS_ISG_SB_EEEEESI_SJ_SI_SJ_NS1D_6fusion15FusionCallbacksIS1H_NS1L_17LinearCombinationISI_fSI_fLNS_15FloatRoundStyleE2EEESH_S1K_JEEENS4_5SM1004TMEM4LOAD26SM100_TMEM_LOAD_16dp256b4xES1B_S19_NS4_17SM75_U32x4_LDSM_NENS4_14SM90_TMA_STOREES19_NS4_17SM90_U32x4_STSM_NENS4_39AutoVectorizingCopyWithAssumedAlignmentILi128EEEEEEvvEEEEvNT_6ParamsE)
        /*0044*/ 	.word	0x00000000
.L_29:


//--------------------- .nv.compat                --------------------------
	.section	.nv.compat,"",@"SHT_CUDA_COMPAT_INFO"
	.align	4
        /*0000*/ 	.byte	0x02, 0x09, 0x01, 0x00, 0x02, 0x02, 0x02, 0x00, 0x02, 0x05, 0x05, 0x00, 0x03, 0x07, 0x01, 0x01
        /*0010*/ 	.byte	0x02, 0x03, 0x01, 0x00, 0x02, 0x06, 0x01, 0x00, 0x04, 0x0b, 0x08, 0x00, 0x09, 0x00, 0x00, 0x00
        /*0020*/ 	.byte	0x00, 0x00, 0x00, 0x00


//--------------------- .nv.info._ZN7cutlass13device_kernelINS_4gemm6kernel13GemmUniversalIN4cute5tupleIJiiiiEEENS1_10collective13CollectiveMmaINS1_35MainloopSm100TmaUmmaWarpSpecializedILi26ELi2ELi4ENS5_IJNS4_1CILi1EEENSA_ILi8EEESB_EEEEENS5_IJNSA_ILi64EEESF_NSA_ILi32EEEEEENS_10bfloat16_tENS5_IJlSB_lEEESI_SJ_NS4_8TiledMMAINS4_8MMA_AtomIJNS4_20SM100_MMA_F16BF16_SSISI_SI_fLi64ELi64ELNS4_4UMMA5MajorE0ELSO_0ELNSN_7ScaleInE0ELSP_0EEEEEENS4_6LayoutINS5_IJSB_SB_SB_EEENS5_IJNSA_ILi0EEESU_SU_EEEEENS5_IJNS4_10UnderscoreESX_SX_EEEEENS4_23SM90_TMA_LOAD_MULTICASTENS4_14ComposedLayoutINS4_7SwizzleILi2ELi4ELi3EEENS4_18smem_ptr_flag_bitsILi16EEENSS_INS5_IJSC_SG_EEENS5_IJSG_SB_EEEEEEEvNS4_8identityENS4_13SM90_TMA_LOADES19_vS1A_EENS_8epilogue10collective18CollectiveEpilogueINS1D_23Sm100TmaWarpSpecializedILi3ELi2ELi16ELb1ELb0EEEJSH_NS5_IJNSS_ISF_SB_EENSS_ISG_SB_EEEEESI_SJ_SI_SJ_NS1D_6fusion15FusionCallbacksIS1H_NS1L_17LinearCombinationISI_fSI_fLNS_15FloatRoundStyleE2EEESH_S1K_JEEENS4_5SM1004TMEM4LOAD26SM100_TMEM_LOAD_16dp256b4xES1B_S19_NS4_17SM75_U32x4_LDSM_NENS4_14SM90_TMA_STOREES19_NS4_17SM90_U32x4_STSM_NENS4_39AutoVectorizingCopyWithAssumedAlignmentILi128EEEEEEvvEEEEvNT_6ParamsE --------------------------
	.section	.nv.info._ZN7cutlass13device_kernelINS_4gemm6kernel13GemmUniversalIN4cute5tupleIJiiiiEEENS1_10collective13CollectiveMmaINS1_35MainloopSm100TmaUmmaWarpSpecializedILi26ELi2ELi4ENS5_IJNS4_1CILi1EEENSA_ILi8EEESB_EEEEENS5_IJNSA_ILi64EEESF_NSA_ILi32EEEEEENS_10bfloat16_tENS5_IJlSB_lEEESI_SJ_NS4_8TiledMMAINS4_8MMA_AtomIJNS4_20SM100_MMA_F16BF16_SSISI_SI_fLi64ELi64ELNS4_4UMMA5MajorE0ELSO_0ELNSN_7ScaleInE0ELSP_0EEEEEENS4_6LayoutINS5_IJSB_SB_SB_EEENS5_IJNSA_ILi0EEESU_SU_EEEEENS5_IJNS4_10UnderscoreESX_SX_EEEEENS4_23SM90_TMA_LOAD_MULTICASTENS4_14ComposedLayoutINS4_7SwizzleILi2ELi4ELi3EEENS4_18smem_ptr_flag_bitsILi16EEENSS_INS5_IJSC_SG_EEENS5_IJSG_SB_EEEEEEEvNS4_8identityENS4_13SM90_TMA_LOADES19_vS1A_EENS_8epilogue10collective18CollectiveEpilogueINS1D_23Sm100TmaWarpSpecializedILi3ELi2ELi16ELb1ELb0EEEJSH_NS5_IJNSS_ISF_SB_EENSS_ISG_SB_EEEEESI_SJ_SI_SJ_NS1D_6fusion15FusionCallbacksIS1H_NS1L_17LinearCombinationISI_fSI_fLNS_15FloatRoundStyleE2EEESH_S1K_JEEENS4_5SM1004TMEM4LOAD26SM100_TMEM_LOAD_16dp256b4xES1B_S19_NS4_17SM75_U32x4_LDSM_NENS4_14SM90_TMA_STOREES19_NS4_17SM90_U32x4_STSM_NENS4_39AutoVectorizingCopyWithAssumedAlignmentILi128EEEEEEvvEEEEvNT_6ParamsE,"",@"SHT_CUDA_INFO"
	.sectionflags	@""
	.align	4


	//----- nvinfo : EIATTR_CUDA_API_VERSION
	.align		4
        /*0000*/ 	.byte	0x04, 0x37
        /*0002*/ 	.short	(.L_31 - .L_30)
.L_30:
        /*0004*/ 	.word	0x00000082


	//----- nvinfo : EIATTR_KPARAM_INFO
	.align		4
.L_31:
        /*0008*/ 	.byte	0x04, 0x17
        /*000a*/ 	.short	(.L_33 - .L_32)
.L_32:
        /*000c*/ 	.word	0x00000000
        /*0010*/ 	.short	0x0000
        /*0012*/ 	.short	0x0000
        /*0014*/ 	.byte	0x00, 0xf0, 0x01, 0x20


	//----- nvinfo : EIATTR_AT_ENTRY_FRAGMENTS
	.align		4
.L_33:
        /*0018*/ 	.byte	0x04, 0x4f
        /*001a*/ 	.short	(.L_35 - .L_34)


	//   ....[0]....
.L_34:
        /*001c*/ 	.word	0x00000006


	//----- nvinfo : EIATTR_RESERVED_SMEM_USED
	.align		4
.L_35:
        /*0020*/ 	.byte	0x01, 0x41
	.zero		2


	//----- nvinfo : EIATTR_SPARSE_MMA_MASK
	.align		4
        /*0024*/ 	.byte	0x03, 0x50
        /*0026*/ 	.short	0x0000


	//----- nvinfo : EIATTR_TCGEN05_1CTA_USED
	.align		4
        /*0028*/ 	.byte	0x01, 0x51
	.zero		2


	//----- nvinfo : EIATTR_MAXREG_COUNT
	.align		4
        /*002c*/ 	.byte	0x03, 0x1b
        /*002e*/ 	.short	0x00ff


	//----- nvinfo : EIATTR_NUM_BARRIERS
	.align		4
        /*0030*/ 	.byte	0x02, 0x4c
        /*0032*/ 	.byte	0x07
	.zero		1


	//----- nvinfo : EIATTR_EXTERNS
	.align		4
        /*0034*/ 	.byte	0x04, 0x0f
        /*0036*/ 	.short	(.L_37 - .L_36)


	//   ....[0]....
	.align		4
.L_36:
        /*0038*/ 	.word	index@(__assertfail)


	//----- nvinfo : EIATTR_MERCURY_ISA_VERSION
	.align		4
.L_37:
        /*003c*/ 	.byte	0x03, 0x5f
        /*003e*/ 	.short	0x0101


	//----- nvinfo : EIATTR_INT_WARP_WIDE_INSTR_OFFSETS
	.align		4
        /*0040*/ 	.byte	0x04, 0x31
        /*0042*/ 	.short	(.L_39 - .L_38)


	//   ....[0]....
.L_38:
        /*0044*/ 	.word	0x00004ca0


	//   ....[1]....
        /*0048*/ 	.word	0x00004cd0


	//   ....[2]....
        /*004c*/ 	.word	0x00004cf0


	//   ....[3]....
        /*0050*/ 	.word	0x000058c0


	//   ....[4]....
        /*0054*/ 	.word	0x00005940


	//   ....[5]....
        /*0058*/ 	.word	0x00005a40


	//   ....[6]....
        /*005c*/ 	.word	0x00005b50


	//----- nvinfo : EIATTR_COOP_GROUP_MASK_REGIDS
	.align		4
.L_39:
        /*0060*/ 	.byte	0x04, 0x29
        /*0062*/ 	.short	(.L_41 - .L_40)


	//   ....[0]....
.L_40:
        /*0064*/ 	.word	0xffffffff


	//   ....[1]....
        /*0068*/ 	.word	0xffffffff


	//   ....[2]....
        /*006c*/ 	.word	0xffffffff


	//   ....[3]....
        /*0070*/ 	.word	0xffffffff


	//   ....[4]....
        /*0074*/ 	.word	0xffffffff


	//   ....[5]....
        /*0078*/ 	.word	0xffffffff


	//   ....[6]....
        /*007c*/ 	.word	0xffffffff


	//   ....[7]....
        /*0080*/ 	.word	0xffffffff


	//   ....[8]....
        /*0084*/ 	.word	0xffffffff


	//   ....[9]....
        /*0088*/ 	.word	0xffffffff


	//   ....[10]....
        /*008c*/ 	.word	0xffffffff


	//   ....[11]....
        /*0090*/ 	.word	0xffffffff


	//   ....[12]....
        /*0094*/ 	.word	0xffffffff


	//   ....[13]....
        /*0098*/ 	.word	0xffffffff


	//----- nvinfo : EIATTR_COOP_GROUP_INSTR_OFFSETS
	.align		4
.L_41:
        /*009c*/ 	.byte	0x04, 0x28
        /*009e*/ 	.short	(.L_43 - .L_42)


	//   ....[0]....
.L_42:
        /*00a0*/ 	.word	0x00000080


	//   ....[1]....
        /*00a4*/ 	.word	0x000004f0


	//   ....[2]....
        /*00a8*/ 	.word	0x00000990


	//   ....[3]....
        /*00ac*/ 	.word	0x00000b10


	//   ....[4]....
        /*00b0*/ 	.word	0x00000c10


	//   ....[5]....
        /*00b4*/ 	.word	0x00000d80


	//   ....[6]....
        /*00b8*/ 	.word	0x00000f20


	//   ....[7]....
        /*00bc*/ 	.word	0x000010d0


	//   ....[8]....
        /*00c0*/ 	.word	0x00002450


	//   ....[9]....
        /*00c4*/ 	.word	0x00003f70


	//   ....[10]....
        /*00c8*/ 	.word	0x00004180


	//   ....[11]....
        /*00cc*/ 	.word	0x000041b0


	//   ....[12]....
        /*00d0*/ 	.word	0x00004b80


	//   ....[13]....
        /*00d4*/ 	.word	0x00004db0


	//----- nvinfo : EIATTR_VRC_CTA_INIT_COUNT
	.align		4
.L_43:
        /*00d8*/ 	.byte	0x02, 0x4a
        /*00da*/ 	.byte	0x80
	.zero		1


	//----- nvinfo : EIATTR_SYSCALL_OFFSETS
	.align		4
        /*00dc*/ 	.byte	0x04, 0x46
        /*00de*/ 	.short	(.L_45 - .L_44)


	//   ....[0]....
.L_44:
        /*00e0*/ 	.word	0x00006850


	//   ....[1]....
        /*00e4*/ 	.word	0x00006940


	//   ....[2]....
        /*00e8*/ 	.word	0x00007180


	//   ....[3]....
        /*00ec*/ 	.word	0x00007ad0


	//----- nvinfo : EIATTR_MBARRIER_INSTR_OFFSETS
	.align		4
.L_45:
        /*00f0*/ 	.byte	0x04, 0x39
        /*00f2*/ 	.short	(.L_47 - .L_46)


	//   ....[0]....
.L_46:
        /*00f4*/ 	.word	0x00000630
        /*00f8*/ 	.word	0x000000ff
        /*00fc*/ 	.word	0x00000000
        /*0100*/ 	.short	0x0100
        /*0102*/ 	.byte	0x04
	.zero		1


	//   ....[1]....
        /*0104*/ 	.word	0x00000640
        /*0108*/ 	.word	0x000000ff
        /*010c*/ 	.word	0x000000d0
        /*0110*/ 	.short	0x0100
        /*0112*/ 	.byte	0x04
	.zero		1


	//   ....[2]....
        /*0114*/ 	.word	0x00000650
        /*0118*/ 	.word	0x000000ff
        /*011c*/ 	.word	0x00000008
        /*0120*/ 	.short	0x0100
        /*0122*/ 	.byte	0x04
	.zero		1


	//   ....[3]....
        /*0124*/ 	.word	0x00000660
        /*0128*/ 	.word	0x000000ff
        /*012c*/ 	.word	0x000000d8
        /*0130*/ 	.short	0x0100
        /*0132*/ 	.byte	0x04
	.zero		1


	//   ....[4]....
        /*0134*/ 	.word	0x00000670
        /*0138*/ 	.word	0x000000ff
        /*013c*/ 	.word	0x00000010
        /*0140*/ 	.short	0x0100
        /*0142*/ 	.byte	0x04
	.zero		1


	//   ....[5]....
        /*0144*/ 	.word	0x00000680
        /*0148*/ 	.word	0x000000ff
        /*014c*/ 	.word	0x000000e0
        /*0150*/ 	.short	0x0100
        /*0152*/ 	.byte	0x04
	.zero		1


	//   ....[6]....
        /*0154*/ 	.word	0x00000690
        /*0158*/ 	.word	0x000000ff
        /*015c*/ 	.word	0x00000018
        /*0160*/ 	.short	0x0100
        /*0162*/ 	.byte	0x04
	.zero		1


	//   ....[7]....
        /*0164*/ 	.word	0x000006a0
        /*0168*/ 	.word	0x000000ff
        /*016c*/ 	.word	0x000000e8
        /*0170*/ 	.short	0x0100
        /*0172*/ 	.byte	0x04
	.zero		1


	//   ....[8]....
        /*0174*/ 	.word	0x000006b0
        /*0178*/ 	.word	0x000000ff
        /*017c*/ 	.word	0x00000020
        /*0180*/ 	.short	0x0100
        /*0182*/ 	.byte	0x04
	.zero		1


	//   ....[9]....
        /*0184*/ 	.word	0x000006c0
        /*0188*/ 	.word	0x000000ff
        /*018c*/ 	.word	0x000000f0
        /*0190*/ 	.short	0x0100
        /*0192*/ 	.byte	0x04
	.zero		1


	//   ....[10]....
        /*0194*/ 	.word	0x000006d0
        /*0198*/ 	.word	0x000000ff
        /*019c*/ 	.word	0x00000028
        /*01a0*/ 	.short	0x0100
        /*01a2*/ 	.byte	0x04
	.zero		1


	//   ....[11]....
        /*01a4*/ 	.word	0x000006e0
        /*01a8*/ 	.word	0x000000ff
        /*01ac*/ 	.word	0x000000f8
        /*01b0*/ 	.short	0x0100
        /*01b2*/ 	.byte	0x04
	.zero		1


	//   ....[12]....
        /*01b4*/ 	.word	0x000006f0
        /*01b8*/ 	.word	0x000000ff
        /*01bc*/ 	.word	0x00000030
        /*01c0*/ 	.short	0x0100
        /*01c2*/ 	.byte	0x04
	.zero		1


	//   ....[13]....
        /*01c4*/ 	.word	0x00000700
        /*01c8*/ 	.word	0x000000ff
        /*01cc*/ 	.word	0x00000100
        /*01d0*/ 	.short	0x0100
        /*01d2*/ 	.byte	0x04
	.zero		1


	//   ....[14]....
        /*01d4*/ 	.word	0x00000710
        /*01d8*/ 	.word	0x000000ff
        /*01dc*/ 	.word	0x00000038
        /*01e0*/ 	.short	0x0100
        /*01e2*/ 	.byte	0x04
	.zero		1


	//   ....[15]....
        /*01e4*/ 	.word	0x00000720
        /*01e8*/ 	.word	0x000000ff
        /*01ec*/ 	.word	0x00000108
        /*01f0*/ 	.short	0x0100
        /*01f2*/ 	.byte	0x04
	.zero		1


	//   ....[16]....
        /*01f4*/ 	.word	0x00000730
        /*01f8*/ 	.word	0x000000ff
        /*01fc*/ 	.word	0x00000040
        /*0200*/ 	.short	0x0100
        /*0202*/ 	.byte	0x04
	.zero		1


	//   ....[17]....
        /*0204*/ 	.word	0x00000740
        /*0208*/ 	.word	0x000000ff
        /*020c*/ 	.word	0x00000110
        /*0210*/ 	.short	0x0100
        /*0212*/ 	.byte	0x04
	.zero		1


	//   ....[18]....
        /*0214*/ 	.word	0x00000750
        /*0218*/ 	.word	0x000000ff
        /*021c*/ 	.word	0x00000048
        /*0220*/ 	.short	0x0100
        /*0222*/ 	.byte	0x04
	.zero		1


	//   ....[19]....
        /*0224*/ 	.word	0x00000760
        /*0228*/ 	.word	0x000000ff
        /*022c*/ 	.word	0x00000118
        /*0230*/ 	.short	0x0100
        /*0232*/ 	.byte	0x04
	.zero		1


	//   ....[20]....
        /*0234*/ 	.word	0x00000770
        /*0238*/ 	.word	0x000000ff
        /*023c*/ 	.word	0x00000050
        /*0240*/ 	.short	0x0100
        /*0242*/ 	.byte	0x04
	.zero		1


	//   ....[21]....
        /*0244*/ 	.word	0x00000780
        /*0248*/ 	.word	0x000000ff
        /*024c*/ 	.word	0x00000120
        /*0250*/ 	.short	0x0100
        /*0252*/ 	.byte	0x04
	.zero		1


	//   ....[22]....
        /*0254*/ 	.word	0x00000790
        /*0258*/ 	.word	0x000000ff
        /*025c*/ 	.word	0x00000058
        /*0260*/ 	.short	0x0100
        /*0262*/ 	.byte	0x04
	.zero		1


	//   ....[23]....
        /*0264*/ 	.word	0x000007a0
        /*0268*/ 	.word	0x000000ff
        /*026c*/ 	.word	0x00000128
        /*0270*/ 	.short	0x0100
        /*0272*/ 	.byte	0x04
	.zero		1


	//   ....[24]....
        /*0274*/ 	.word	0x000007b0
        /*0278*/ 	.word	0x000000ff
        /*027c*/ 	.word	0x00000060
        /*0280*/ 	.short	0x0100
        /*0282*/ 	.byte	0x04
	.zero		1


	//   ....[25]....
        /*0284*/ 	.word	0x000007c0
        /*0288*/ 	.word	0x000000ff
        /*028c*/ 	.word	0x00000130
        /*0290*/ 	.short	0x0100
        /*0292*/ 	.byte	0x04
	.zero		1


	//   ....[26]....
        /*0294*/ 	.word	0x000007d0
        /*0298*/ 	.word	0x000000ff
        /*029c*/ 	.word	0x00000068
        /*02a0*/ 	.short	0x0100
        /*02a2*/ 	.byte	0x04
	.zero		1


	//   ....[27]....
        /*02a4*/ 	.word	0x000007e0
        /*02a8*/ 	.word	0x000000ff
        /*02ac*/ 	.word	0x00000138
        /*02b0*/ 	.short	0x0100
        /*02b2*/ 	.byte	0x04
	.zero		1


	//   ....[28]....
        /*02b4*/ 	.word	0x000007f0
        /*02b8*/ 	.word	0x000000ff
        /*02bc*/ 	.word	0x00000070
        /*02c0*/ 	.short	0x0100
        /*02c2*/ 	.byte	0x04
	.zero		1


	//   ....[29]....
        /*02c4*/ 	.word	0x00000800
        /*02c8*/ 	.word	0x000000ff
        /*02cc*/ 	.word	0x00000140
        /*02d0*/ 	.short	0x0100
        /*02d2*/ 	.byte	0x04
	.zero		1


	//   ....[30]....
        /*02d4*/ 	.word	0x00000810
        /*02d8*/ 	.word	0x000000ff
        /*02dc*/ 	.word	0x00000078
        /*02e0*/ 	.short	0x0100
        /*02e2*/ 	.byte	0x04
	.zero		1


	//   ....[31]....
        /*02e4*/ 	.word	0x00000820
        /*02e8*/ 	.word	0x000000ff
        /*02ec*/ 	.word	0x00000148
        /*02f0*/ 	.short	0x0100
        /*02f2*/ 	.byte	0x04
	.zero		1


	//   ....[32]....
        /*02f4*/ 	.word	0x00000830
        /*02f8*/ 	.word	0x000000ff
        /*02fc*/ 	.word	0x00000080
        /*0300*/ 	.short	0x0100
        /*0302*/ 	.byte	0x04
	.zero		1


	//   ....[33]....
        /*0304*/ 	.word	0x00000840
        /*0308*/ 	.word	0x000000ff
        /*030c*/ 	.word	0x00000150
        /*0310*/ 	.short	0x0100
        /*0312*/ 	.byte	0x04
	.zero		1


	//   ....[34]....
        /*0314*/ 	.word	0x00000850
        /*0318*/ 	.word	0x000000ff
        /*031c*/ 	.word	0x00000088
        /*0320*/ 	.short	0x0100
        /*0322*/ 	.byte	0x04
	.zero		1


	//   ....[35]....
        /*0324*/ 	.word	0x00000860
        /*0328*/ 	.word	0x000000ff
        /*032c*/ 	.word	0x00000158
        /*0330*/ 	.short	0x0100
        /*0332*/ 	.byte	0x04
	.zero		1


	//   ....[36]....
        /*0334*/ 	.word	0x00000870
        /*0338*/ 	.word	0x000000ff
        /*033c*/ 	.word	0x00000090
        /*0340*/ 	.short	0x0100
        /*0342*/ 	.byte	0x04
	.zero		1


	//   ....[37]....
        /*0344*/ 	.word	0x00000880
        /*0348*/ 	.word	0x000000ff
        /*034c*/ 	.word	0x00000160
        /*0350*/ 	.short	0x0100
        /*0352*/ 	.byte	0x04
	.zero		1


	//   ....[38]....
        /*0354*/ 	.word	0x00000890
        /*0358*/ 	.word	0x000000ff
        /*035c*/ 	.word	0x00000098
        /*0360*/ 	.short	0x0100
        /*0362*/ 	.byte	0x04
	.zero		1


	//   ....[39]....
        /*0364*/ 	.word	0x000008a0
        /*0368*/ 	.word	0x000000ff
        /*036c*/ 	.word	0x00000168
        /*0370*/ 	.short	0x0100
        /*0372*/ 	.byte	0x04
	.zero		1


	//   ....[40]....
        /*0374*/ 	.word	0x000008b0
        /*0378*/ 	.word	0x000000ff
        /*037c*/ 	.word	0x000000a0
        /*0380*/ 	.short	0x0100
        /*0382*/ 	.byte	0x04
	.zero		1


	//   ....[41]....
        /*0384*/ 	.word	0x000008c0
        /*0388*/ 	.word	0x000000ff
        /*038c*/ 	.word	0x00000170
        /*0390*/ 	.short	0x0100
        /*0392*/ 	.byte	0x04
	.zero		1


	//   ....[42]....
        /*0394*/ 	.word	0x000008d0
        /*0398*/ 	.word	0x000000ff
        /*039c*/ 	.word	0x000000a8
        /*03a0*/ 	.short	0x0100
        /*03a2*/ 	.byte	0x04
	.zero		1


	//   ....[43]....
        /*03a4*/ 	.word	0x000008e0
        /*03a8*/ 	.word	0x000000ff
        /*03ac*/ 	.word	0x00000178
        /*03b0*/ 	.short	0x0100
        /*03b2*/ 	.byte	0x04
	.zero		1


	//   ....[44]....
        /*03b4*/ 	.word	0x000008f0
        /*03b8*/ 	.word	0x000000ff
        /*03bc*/ 	.word	0x000000b0
        /*03c0*/ 	.short	0x0100
        /*03c2*/ 	.byte	0x04
	.zero		1


	//   ....[45]....
        /*03c4*/ 	.word	0x00000900
        /*03c8*/ 	.word	0x000000ff
        /*03cc*/ 	.word	0x00000180
        /*03d0*/ 	.short	0x0100
        /*03d2*/ 	.byte	0x04
	.zero		1


	//   ....[46]....
        /*03d4*/ 	.word	0x00000910
        /*03d8*/ 	.word	0x000000ff
        /*03dc*/ 	.word	0x000000b8
        /*03e0*/ 	.short	0x0100
        /*03e2*/ 	.byte	0x04
	.zero		1


	//   ....[47]....
        /*03e4*/ 	.word	0x00000920
        /*03e8*/ 	.word	0x000000ff
        /*03ec*/ 	.word	0x00000188
        /*03f0*/ 	.short	0x0100
        /*03f2*/ 	.byte	0x04
	.zero		1


	//   ....[48]....
        /*03f4*/ 	.word	0x00000930
        /*03f8*/ 	.word	0x000000ff
        /*03fc*/ 	.word	0x000000c0
        /*0400*/ 	.short	0x0100
        /*0402*/ 	.byte	0x04
	.zero		1


	//   ....[49]....
        /*0404*/ 	.word	0x00000940
        /*0408*/ 	.word	0x000000ff
        /*040c*/ 	.word	0x00000190
        /*0410*/ 	.short	0x0100
        /*0412*/ 	.byte	0x04
	.zero		1


	//   ....[50]....
        /*0414*/ 	.word	0x00000950
        /*0418*/ 	.word	0x000000ff
        /*041c*/ 	.word	0x000000c8
        /*0420*/ 	.short	0x0100
        /*0422*/ 	.byte	0x04
	.zero		1


	//   ....[51]....
        /*0424*/ 	.word	0x00000960
        /*0428*/ 	.word	0x000000ff
        /*042c*/ 	.word	0x00000198
        /*0430*/ 	.short	0x0100
        /*0432*/ 	.byte	0x04
	.zero		1


	//   ....[52]....
        /*0434*/ 	.word	0x00000aa0
        /*0438*/ 	.word	0x000000ff
        /*043c*/ 	.word	0x000001a0
        /*0440*/ 	.short	0x0100
        /*0442*/ 	.byte	0x04
	.zero		1


	//   ....[53]....
        /*0444*/ 	.word	0x00000ab0
        /*0448*/ 	.word	0x000000ff
        /*044c*/ 	.word	0x000001b8
        /*0450*/ 	.short	0x0100
        /*0452*/ 	.byte	0x04
	.zero		1


	//   ....[54]....
        /*0454*/ 	.word	0x00000ac0
        /*0458*/ 	.word	0x000000ff
        /*045c*/ 	.word	0x000001a8
        /*0460*/ 	.short	0x0100
        /*0462*/ 	.byte	0x04
	.zero		1


	//   ....[55]....
        /*0464*/ 	.word	0x00000ad0
        /*0468*/ 	.word	0x000000ff
        /*046c*/ 	.word	0x000001c0
        /*0470*/ 	.short	0x0100
        /*0472*/ 	.byte	0x04
	.zero		1


	//   ....[56]....
        /*0474*/ 	.word	0x00000ae0
        /*0478*/ 	.word	0x000000ff
        /*047c*/ 	.word	0x000001b0
        /*0480*/ 	.short	0x0100
        /*0482*/ 	.byte	0x04
	.zero		1


	//   ....[57]....
        /*0484*/ 	.word	0x00000af0
        /*0488*/ 	.word	0x000000ff
        /*048c*/ 	.word	0x000001c8
        /*0490*/ 	.short	0x0100
        /*0492*/ 	.byte	0x04
	.zero		1


	//   ....[58]....
        /*0494*/ 	.word	0x00000be0
        /*0498*/ 	.word	0x000000ff
        /*049c*/ 	.word	0x000001d0
        /*04a0*/ 	.short	0x0100
        /*04a2*/ 	.byte	0x06
	.zero		1


	//   ....[59]....
        /*04a4*/ 	.word	0x00000bf0
        /*04a8*/ 	.word	0x000000ff
        /*04ac*/ 	.word	0x000001d8
        /*04b0*/ 	.short	0x0100
        /*04b2*/ 	.byte	0x06
	.zero		1


	//   ....[60]....
        /*04b4*/ 	.word	0x00000d30
        /*04b8*/ 	.word	0x000000ff
        /*04bc*/ 	.word	0x000001e0
        /*04c0*/ 	.short	0x0100
        /*04c2*/ 	.byte	0x06
	.zero		1


	//   ....[61]....
        /*04c4*/ 	.word	0x00000d40
        /*04c8*/ 	.word	0x000000ff
        /*04cc*/ 	.word	0x000001f0
        /*04d0*/ 	.short	0x0100
        /*04d2*/ 	.byte	0x06
	.zero		1


	//   ....[62]....
        /*04d4*/ 	.word	0x00000d50
        /*04d8*/ 	.word	0x000000ff
        /*04dc*/ 	.word	0x000001e8
        /*04e0*/ 	.short	0x0100
        /*04e2*/ 	.byte	0x06
	.zero		1


	//   ....[63]....
        /*04e4*/ 	.word	0x00000d60
        /*04e8*/ 	.word	0x000000ff
        /*04ec*/ 	.word	0x000001f8
        /*04f0*/ 	.short	0x0100
        /*04f2*/ 	.byte	0x06
	.zero		1


	//   ....[64]....
        /*04f4*/ 	.word	0x00000e90
        /*04f8*/ 	.word	0x000000ff
        /*04fc*/ 	.word	0x00000200
        /*0500*/ 	.short	0x0100
        /*0502*/ 	.byte	0x04
	.zero		1


	//   ....[65]....
        /*0504*/ 	.word	0x00000ea0
        /*0508*/ 	.word	0x000000ff
        /*050c*/ 	.word	0x00000220
        /*0510*/ 	.short	0x0100
        /*0512*/ 	.byte	0x04
	.zero		1


	//   ....[66]....
        /*0514*/ 	.word	0x00000eb0
        /*0518*/ 	.word	0x000000ff
        /*051c*/ 	.word	0x00000208
        /*0520*/ 	.short	0x0100
        /*0522*/ 	.byte	0x04
	.zero		1


	//   ....[67]....
        /*0524*/ 	.word	0x00000ec0
        /*0528*/ 	.word	0x000000ff
        /*052c*/ 	.word	0x00000228
        /*0530*/ 	.short	0x0100
        /*0532*/ 	.byte	0x04
	.zero		1


	//   ....[68]....
        /*0534*/ 	.word	0x00000ed0
        /*0538*/ 	.word	0x000000ff
        /*053c*/ 	.word	0x00000210
        /*0540*/ 	.short	0x0100
        /*0542*/ 	.byte	0x04
	.zero		1


	//   ....[69]....
        /*0544*/ 	.word	0x00000ee0
        /*0548*/ 	.word	0x000000ff
        /*054c*/ 	.word	0x00000230
        /*0550*/ 	.short	0x0100
        /*0552*/ 	.byte	0x04
	.zero		1


	//   ....[70]....
        /*0554*/ 	.word	0x00000ef0
        /*0558*/ 	.word	0x000000ff
        /*055c*/ 	.word	0x00000218
        /*0560*/ 	.short	0x0100
        /*0562*/ 	.byte	0x04
	.zero		1


	//   ....[71]....
        /*0564*/ 	.word	0x00000f00
        /*0568*/ 	.word	0x000000ff
        /*056c*/ 	.word	0x00000238
        /*0570*/ 	.short	0x0100
        /*0572*/ 	.byte	0x04
	.zero		1


	//   ....[72]....
        /*0574*/ 	.word	0x00000ff0
        /*0578*/ 	.word	0x000000ff
        /*057c*/ 	.word	0x00000240
        /*0580*/ 	.short	0x0100
        /*0582*/ 	.byte	0x04
	.zero		1


	//   ....[73]....
        /*0584*/ 	.word	0x00001000
        /*0588*/ 	.word	0x000000ff
        /*058c*/ 	.word	0x00000250
        /*0590*/ 	.short	0x0100
        /*0592*/ 	.byte	0x04
	.zero		1


	//   ....[74]....
        /*0594*/ 	.word	0x00001010
        /*0598*/ 	.word	0x000000ff
        /*059c*/ 	.word	0x00000248
        /*05a0*/ 	.short	0x0100
        /*05a2*/ 	.byte	0x04
	.zero		1


	//   ....[75]....
        /*05a4*/ 	.word	0x00001020
        /*05a8*/ 	.word	0x000000ff
        /*05ac*/ 	.word	0x00000258
        /*05b0*/ 	.short	0x0100
        /*05b2*/ 	.byte	0x04
	.zero		1


	//   ....[76]....
        /*05b4*/ 	.word	0x00001cd0
        /*05b8*/ 	.word	0x00000000
        /*05bc*/ 	.word	0x00000250
        /*05c0*/ 	.short	0x010a
        /*05c2*/ 	.byte	0xff
	.zero		1


	//   ....[77]....
        /*05c4*/ 	.word	0x00001d00
        /*05c8*/ 	.word	0x00000000
        /*05cc*/ 	.word	0x00000240
        /*05d0*/ 	.short	0x0101
        /*05d2*/ 	.byte	0xff
	.zero		1


	//   ....[78]....
        /*05d4*/ 	.word	0x00001dd0
        /*05d8*/ 	.word	0x000000ff
        /*05dc*/ 	.word	0x000000d0
        /*05e0*/ 	.short	0x010a
        /*05e2*/ 	.byte	0x04
	.zero		1


	//   ....[79]....
        /*05e4*/ 	.word	0x00001e50
        /*05e8*/ 	.word	0x000000ff
        /*05ec*/ 	.word	0x000000d0
        /*05f0*/ 	.short	0x010a
        /*05f2*/ 	.byte	0x21
	.zero		1


	//   ....[80]....
        /*05f4*/ 	.word	0x00001ff0
        /*05f8*/ 	.word	0x000000ff
        /*05fc*/ 	.word	0x000000d0
        /*0600*/ 	.short	0x010a
        /*0602*/ 	.byte	0x08
	.zero		1


	//   ....[81]....
        /*0604*/ 	.word	0x00002100
        /*0608*/ 	.word	0x000000ff
        /*060c*/ 	.word	0x000001d8
        /*0610*/ 	.short	0x0101
        /*0612*/ 	.byte	0x06
	.zero		1


	//   ....[82]....
        /*0614*/ 	.word	0x00002120
        /*0618*/ 	.word	0x000000ff
        /*061c*/ 	.word	0x000000d0
        /*0620*/ 	.short	0x010a
        /*0622*/ 	.byte	0x04
	.zero		1


	//   ....[83]....
        /*0624*/ 	.word	0x000021a0
        /*0628*/ 	.word	0x000000ff
        /*062c*/ 	.word	0x000000d0
        /*0630*/ 	.short	0x010a
        /*0632*/ 	.byte	0x11
	.zero		1


	//   ....[84]....
        /*0634*/ 	.word	0x00002340
        /*0638*/ 	.word	0x000000ff
        /*063c*/ 	.word	0x000000d0
        /*0640*/ 	.short	0x010a
        /*0642*/ 	.byte	0x07
	.zero		1


	//   ....[85]....
        /*0644*/ 	.word	0x00002480
        /*0648*/ 	.word	0x00000003
        /*064c*/ 	.word	0x000001e0
        /*0650*/ 	.short	0x010a
        /*0652*/ 	.byte	0xff
	.zero		1


	//   ....[86]....
        /*0654*/ 	.word	0x000025d0
        /*0658*/ 	.word	0x00000000
        /*065c*/ 	.word	0x00000000
        /*0660*/ 	.short	0x0101
        /*0662*/ 	.byte	0xff
	.zero		1


	//   ....[87]....
        /*0664*/ 	.word	0x00002b90
        /*0668*/ 	.word	0x000000ff
        /*066c*/ 	.word	0x00000000
        /*0670*/ 	.short	0x010a
        /*0672*/ 	.byte	0x04
	.zero		1


	//   ....[88]....
        /*0674*/ 	.word	0x00002c20
        /*0678*/ 	.word	0x000000ff
        /*067c*/ 	.word	0x00000000
        /*0680*/ 	.short	0x010a
        /*0682*/ 	.byte	0x05
	.zero		1


	//   ....[89]....
        /*0684*/ 	.word	0x00002cb0
        /*0688*/ 	.word	0x000000ff
        /*068c*/ 	.word	0x00000000
        /*0690*/ 	.short	0x010a
        /*0692*/ 	.byte	0x05
	.zero		1


	//   ....[90]....
        /*0694*/ 	.word	0x00002d40
        /*0698*/ 	.word	0x000000ff
        /*069c*/ 	.word	0x00000000
        /*06a0*/ 	.short	0x010a
        /*06a2*/ 	.byte	0x05
	.zero		1


	//   ....[91]....
        /*06a4*/ 	.word	0x00002dd0
        /*06a8*/ 	.word	0x000000ff
        /*06ac*/ 	.word	0x00000000
        /*06b0*/ 	.short	0x010a
        /*06b2*/ 	.byte	0x05
	.zero		1


	//   ....[92]....
        /*06b4*/ 	.word	0x00002e60
        /*06b8*/ 	.word	0x000000ff
        /*06bc*/ 	.word	0x00000000
        /*06c0*/ 	.short	0x010a
        /*06c2*/ 	.byte	0x05
	.zero		1


	//   ....[93]....
        /*06c4*/ 	.word	0x00002ef0
        /*06c8*/ 	.word	0x000000ff
        /*06cc*/ 	.word	0x00000000
        /*06d0*/ 	.short	0x010a
        /*06d2*/ 	.byte	0x05
	.zero		1


	//   ....[94]....
        /*06d4*/ 	.word	0x00002f80
        /*06d8*/ 	.word	0x000000ff
        /*06dc*/ 	.word	0x00000000
        /*06e0*/ 	.short	0x010a
        /*06e2*/ 	.byte	0x05
	.zero		1


	//   ....[95]....
        /*06e4*/ 	.word	0x00003010
        /*06e8*/ 	.word	0x000000ff
        /*06ec*/ 	.word	0x00000000
        /*06f0*/ 	.short	0x010a
        /*06f2*/ 	.byte	0x05
	.zero		1


	//   ....[96]....
        /*06f4*/ 	.word	0x000030a0
        /*06f8*/ 	.word	0x000000ff
        /*06fc*/ 	.word	0x00000000
        /*0700*/ 	.short	0x010a
        /*0702*/ 	.byte	0x05
	.zero		1


	//   ....[97]....
        /*0704*/ 	.word	0x00003130
        /*0708*/ 	.word	0x000000ff
        /*070c*/ 	.word	0x00000000
        /*0710*/ 	.short	0x010a
        /*0712*/ 	.byte	0x05
	.zero		1


	//   ....[98]....
        /*0714*/ 	.word	0x000031c0
        /*0718*/ 	.word	0x000000ff
        /*071c*/ 	.word	0x00000000
        /*0720*/ 	.short	0x010a
        /*0722*/ 	.byte	0x05
	.zero		1


	//   ....[99]....
        /*0724*/ 	.word	0x00003250
        /*0728*/ 	.word	0x000000ff
        /*072c*/ 	.word	0x00000000
        /*0730*/ 	.short	0x010a
        /*0732*/ 	.byte	0x05
	.zero		1


	//   ....[100]....
        /*0734*/ 	.word	0x000032e0
        /*0738*/ 	.word	0x000000ff
        /*073c*/ 	.word	0x00000000
        /*0740*/ 	.short	0x010a
        /*0742*/ 	.byte	0x05
	.zero		1


	//   ....[101]....
        /*0744*/ 	.word	0x00003370
        /*0748*/ 	.word	0x000000ff
        /*074c*/ 	.word	0x00000000
        /*0750*/ 	.short	0x010a
        /*0752*/ 	.byte	0x05
	.zero		1


	//   ....[102]....
        /*0754*/ 	.word	0x00003400
        /*0758*/ 	.word	0x000000ff
        /*075c*/ 	.word	0x00000000
        /*0760*/ 	.short	0x010a
        /*0762*/ 	.byte	0x05
	.zero		1


	//   ....[103]....
        /*0764*/ 	.word	0x00003490
        /*0768*/ 	.word	0x000000ff
        /*076c*/ 	.word	0x00000000
        /*0770*/ 	.short	0x010a
        /*0772*/ 	.byte	0x05
	.zero		1


	//   ....[104]....
        /*0774*/ 	.word	0x00003520
        /*0778*/ 	.word	0x000000ff
        /*077c*/ 	.word	0x00000000
        /*0780*/ 	.short	0x010a
        /*0782*/ 	.byte	0x05
	.zero		1


	//   ....[105]....
        /*0784*/ 	.word	0x000035b0
        /*0788*/ 	.word	0x000000ff
        /*078c*/ 	.word	0x00000000
        /*0790*/ 	.short	0x010a
        /*0792*/ 	.byte	0x05
	.zero		1


	//   ....[106]....
        /*0794*/ 	.word	0x00003640
        /*0798*/ 	.word	0x000000ff
        /*079c*/ 	.word	0x00000000
        /*07a0*/ 	.short	0x010a
        /*07a2*/ 	.byte	0x05
	.zero		1


	//   ....[107]....
        /*07a4*/ 	.word	0x000036d0
        /*07a8*/ 	.word	0x000000ff
        /*07ac*/ 	.word	0x00000000
        /*07b0*/ 	.short	0x010a
        /*07b2*/ 	.byte	0x05
	.zero		1


	//   ....[108]....
        /*07b4*/ 	.word	0x00003760
        /*07b8*/ 	.word	0x000000ff
        /*07bc*/ 	.word	0x00000000
        /*07c0*/ 	.short	0x010a
        /*07c2*/ 	.byte	0x05
	.zero		1


	//   ....[109]....
        /*07c4*/ 	.word	0x000037f0
        /*07c8*/ 	.word	0x000000ff
        /*07cc*/ 	.word	0x00000000
        /*07d0*/ 	.short	0x010a
        /*07d2*/ 	.byte	0x05
	.zero		1


	//   ....[110]....
        /*07d4*/ 	.word	0x00003880
        /*07d8*/ 	.word	0x000000ff
        /*07dc*/ 	.word	0x00000000
        /*07e0*/ 	.short	0x010a
        /*07e2*/ 	.byte	0x05
	.zero		1


	//   ....[111]....
        /*07e4*/ 	.word	0x00003910
        /*07e8*/ 	.word	0x000000ff
        /*07ec*/ 	.word	0x00000000
        /*07f0*/ 	.short	0x010a
        /*07f2*/ 	.byte	0x05
	.zero		1


	//   ....[112]....
        /*07f4*/ 	.word	0x000039b0
        /*07f8*/ 	.word	0x00000000
        /*07fc*/ 	.word	0x00000000
        /*0800*/ 	.short	0x010a
        /*0802*/ 	.byte	0xff
	.zero		1


	//   ....[113]....
        /*0804*/ 	.word	0x00003ad0
        /*0808*/ 	.word	0x00000002
        /*080c*/ 	.word	0x00000240
        /*0810*/ 	.short	0x010a
        /*0812*/ 	.byte	0xff
	.zero		1


	//   ....[114]....
        /*0814*/ 	.word	0x00003b40
        /*0818*/ 	.word	0x00000002
        /*081c*/ 	.word	0x00000000
        /*0820*/ 	.short	0x0101
        /*0822*/ 	.byte	0xff
	.zero		1


	//   ....[115]....
        /*0824*/ 	.word	0x00003b60
        /*0828*/ 	.word	0x000000ff
        /*082c*/ 	.word	0x000001f0
        /*0830*/ 	.short	0x010a
        /*0832*/ 	.byte	0x04
	.zero		1


	//   ....[116]....
        /*0834*/ 	.word	0x00003c80
        /*0838*/ 	.word	0x00000002
        /*083c*/ 	.word	0x000001e0
        /*0840*/ 	.short	0x010a
        /*0842*/ 	.byte	0xff
	.zero		1


	//   ....[117]....
        /*0844*/ 	.word	0x00003d80
        /*0848*/ 	.word	0x00000002
        /*084c*/ 	.word	0x00000000
        /*0850*/ 	.short	0x0101
        /*0852*/ 	.byte	0xff
	.zero		1


	//   ....[118]....
        /*0854*/ 	.word	0x00003e10
        /*0858*/ 	.word	0x000000ff
        /*085c*/ 	.word	0x000001f0
        /*0860*/ 	.short	0x0106
        /*0862*/ 	.byte	0x04
	.zero		1


	//   ....[119]....
        /*0864*/ 	.word	0x00003e30
        /*0868*/ 	.word	0x000000ff
        /*086c*/ 	.word	0x000001f0
        /*0870*/ 	.short	0x010a
        /*0872*/ 	.byte	0x04
	.zero		1


	//   ....[120]....
        /*0874*/ 	.word	0x00003ec0
        /*0878*/ 	.word	0x000000ff
        /*087c*/ 	.word	0x000001f0
        /*0880*/ 	.short	0x0106
        /*0882*/ 	.byte	0x07
	.zero		1


	//   ....[121]....
        /*0884*/ 	.word	0x00003f00
        /*0888*/ 	.word	0x00000000
        /*088c*/ 	.word	0x000001f0
        /*0890*/ 	.short	0x010a
        /*0892*/ 	.byte	0xff
	.zero		1


	//   ....[122]....
        /*0894*/ 	.word	0x00004410
        /*0898*/ 	.word	0x00000000
        /*089c*/ 	.word	0x000001e0
        /*08a0*/ 	.short	0x010a
        /*08a2*/ 	.byte	0xff
	.zero		1


	//   ....[123]....
        /*08a4*/ 	.word	0x00004510
        /*08a8*/ 	.word	0x00000003
        /*08ac*/ 	.word	0x00000000
        /*08b0*/ 	.short	0x0101
        /*08b2*/ 	.byte	0xff
	.zero		1


	//   ....[124]....
        /*08b4*/ 	.word	0x00004520
        /*08b8*/ 	.word	0x000000ff
        /*08bc*/ 	.word	0x00000000
        /*08c0*/ 	.short	0x010a
        /*08c2*/ 	.byte	0x04
	.zero		1


	//   ....[125]....
        /*08c4*/ 	.word	0x000045a0
        /*08c8*/ 	.word	0x000000ff
        /*08cc*/ 	.word	0x00000220
        /*08d0*/ 	.short	0x010a
        /*08d2*/ 	.byte	0x17
	.zero		1


	//   ....[126]....
        /*08d4*/ 	.word	0x00004680
        /*08d8*/ 	.word	0x000000ff
        /*08dc*/ 	.word	0x00000000
        /*08e0*/ 	.short	0x010a
        /*08e2*/ 	.byte	0x05
	.zero		1


	//   ....[127]....
        /*08e4*/ 	.word	0x000047c0
        /*08e8*/ 	.word	0x000000ff
        /*08ec*/ 	.word	0x00000000
        /*08f0*/ 	.short	0x010a
        /*08f2*/ 	.byte	0x04
	.zero		1


	//   ....[128]....
        /*08f4*/ 	.word	0x000049b0
        /*08f8*/ 	.word	0x000000ff
        /*08fc*/ 	.word	0x00000000
        /*0900*/ 	.short	0x010a
        /*0902*/ 	.byte	0x04
	.zero		1


	//   ....[129]....
        /*0904*/ 	.word	0x00004a40
        /*0908*/ 	.word	0x000000ff
        /*090c*/ 	.word	0x00000000
        /*0910*/ 	.short	0x010a
        /*0912*/ 	.byte	0x05
	.zero		1


	//   ....[130]....
        /*0914*/ 	.word	0x00004ad0
        /*0918*/ 	.word	0x000000ff
        /*091c*/ 	.word	0x00000000
        /*0920*/ 	.short	0x010a
        /*0922*/ 	.byte	0x05
	.zero		1


	//   ....[131]....
        /*0924*/ 	.word	0x00004b60
        /*0928*/ 	.word	0x000000ff
        /*092c*/ 	.word	0x00000000
        /*0930*/ 	.short	0x010a
        /*0932*/ 	.byte	0x04
	.zero		1


	//   ....[132]....
        /*0934*/ 	.word	0x00004ff0
        /*0938*/ 	.word	0x0000000c
        /*093c*/ 	.word	0x000001e0
        /*0940*/ 	.short	0x010a
        /*0942*/ 	.byte	0xff
	.zero		1


	//   ....[133]....
        /*0944*/ 	.word	0x00005160
        /*0948*/ 	.word	0x00000000
        /*094c*/ 	.word	0x00000000
        /*0950*/ 	.short	0x0101
        /*0952*/ 	.byte	0xff
	.zero		1


	//   ....[134]....
        /*0954*/ 	.word	0x000055e0
        /*0958*/ 	.word	0x000000ff
        /*095c*/ 	.word	0x000001d8
        /*0960*/ 	.short	0x010a
        /*0962*/ 	.byte	0x18
	.zero		1


	//   ....[135]....
        /*0964*/ 	.word	0x000057a0
        /*0968*/ 	.word	0x000000ff
        /*096c*/ 	.word	0x000001b8
        /*0970*/ 	.short	0x010a
        /*0972*/ 	.byte	0x04
	.zero		1


	//   ....[136]....
        /*0974*/ 	.word	0x00005970
        /*0978*/ 	.word	0x000000ff
        /*097c*/ 	.word	0x000001a0
        /*0980*/ 	.short	0x010b
        /*0982*/ 	.byte	0x04
	.zero		1


	//   ....[137]....
        /*0984*/ 	.word	0x00005980
        /*0988*/ 	.word	0x000000ff
        /*098c*/ 	.word	0x00000000
        /*0990*/ 	.short	0x0101
        /*0992*/ 	.byte	0x14
	.zero		1


	//   ....[138]....
        /*0994*/ 	.word	0x00005990
        /*0998*/ 	.word	0x000000ff
        /*099c*/ 	.word	0x000001b8
        /*09a0*/ 	.short	0x010a
        /*09a2*/ 	.byte	0x05
	.zero		1


	//   ....[139]....
        /*09a4*/ 	.word	0x00005b80
        /*09a8*/ 	.word	0x000000ff
        /*09ac*/ 	.word	0x000001a0
        /*09b0*/ 	.short	0x010b
        /*09b2*/ 	.byte	0x05
	.zero		1


	//   ....[140]....
        /*09b4*/ 	.word	0x00005b90
        /*09b8*/ 	.word	0x000000ff
        /*09bc*/ 	.word	0x00000000
        /*09c0*/ 	.short	0x0101
        /*09c2*/ 	.byte	0x04
	.zero		1


	//   ....[141]....
        /*09c4*/ 	.word	0x00005c30
        /*09c8*/ 	.word	0x000000ff
        /*09cc*/ 	.word	0x00000000
        /*09d0*/ 	.short	0x010a
        /*09d2*/ 	.byte	0x04
	.zero		1


	//   ....[142]....
        /*09d4*/ 	.word	0x00005cc0
        /*09d8*/ 	.word	0x000000ff
        /*09dc*/ 	.word	0x00000000
        /*09e0*/ 	.short	0x010a
        /*09e2*/ 	.byte	0x05
	.zero		1


	//   ....[143]....
        /*09e4*/ 	.word	0x00005d60
        /*09e8*/ 	.word	0x00000000
        /*09ec*/ 	.word	0x00000000
        /*09f0*/ 	.short	0x010a
        /*09f2*/ 	.byte	0xff
	.zero		1


	//   ....[144]....
        /*09f4*/ 	.word	0x000060c0
        /*09f8*/ 	.word	0x00000000
        /*09fc*/ 	.word	0x000001e0
        /*0a00*/ 	.short	0x010a
        /*0a02*/ 	.byte	0xff
	.zero		1


	//   ....[145]....
        /*0a04*/ 	.word	0x00006190
        /*0a08*/ 	.word	0x00000000
        /*0a0c*/ 	.word	0x00000000
        /*0a10*/ 	.short	0x0101
        /*0a12*/ 	.byte	0xff
	.zero		1


	//   ....[146]....
        /*0a14*/ 	.word	0x00006da0
        /*0a18*/ 	.word	0x00000002
        /*0a1c*/ 	.word	0x000001a0
        /*0a20*/ 	.short	0x010a
        /*0a22*/ 	.byte	0xff
	.zero		1


	//   ....[147]....
        /*0a24*/ 	.word	0x00006de0
        /*0a28*/ 	.word	0x0000001b
        /*0a2c*/ 	.word	0x00000200
        /*0a30*/ 	.short	0x010a
        /*0a32*/ 	.byte	0xff
	.zero		1


	//   ....[148]....
        /*0a34*/ 	.word	0x00006ed0
        /*0a38*/ 	.word	0x00000002
        /*0a3c*/ 	.word	0x000001a0
        /*0a40*/ 	.short	0x010a
        /*0a42*/ 	.byte	0xff
	.zero		1


	//   ....[149]....
        /*0a44*/ 	.word	0x00007060
        /*0a48*/ 	.word	0x0000001b
        /*0a4c*/ 	.word	0x00000200
        /*0a50*/ 	.short	0x010a
        /*0a52*/ 	.byte	0xff
	.zero		1


	//   ....[150]....
        /*0a54*/ 	.word	0x00007830
        /*0a58*/ 	.word	0x00000000
        /*0a5c*/ 	.word	0x00000000
        /*0a60*/ 	.short	0x0101
        /*0a62*/ 	.byte	0xff
	.zero		1


	//   ....[151]....
        /*0a64*/ 	.word	0x00007840
        /*0a68*/ 	.word	0x00000002
        /*0a6c*/ 	.word	0x000001a0
        /*0a70*/ 	.short	0x010a
        /*0a72*/ 	.byte	0xff
	.zero		1


	//   ....[152]....
        /*0a74*/ 	.word	0x00007900
        /*0a78*/ 	.word	0x00000002
        /*0a7c*/ 	.word	0x000001a0
        /*0a80*/ 	.short	0x010a
        /*0a82*/ 	.byte	0xff
	.zero		1


	//   ....[153]....
        /*0a84*/ 	.word	0x00007ca0
        /*0a88*/ 	.word	0x000000ff
        /*0a8c*/ 	.word	0x00000000
        /*0a90*/ 	.short	0x0101
        /*0a92*/ 	.byte	0x04
	.zero		1


	//   ....[154]....
        /*0a94*/ 	.word	0x00008200
        /*0a98*/ 	.word	0x00000000
        /*0a9c*/ 	.word	0x00000000
        /*0aa0*/ 	.short	0x0101
        /*0aa2*/ 	.byte	0xff
	.zero		1


	//   ....[155]....
        /*0aa4*/ 	.word	0x000084b0
        /*0aa8*/ 	.word	0x000000ff
        /*0aac*/ 	.word	0x00000000
        /*0ab0*/ 	.short	0x0101
        /*0ab2*/ 	.byte	0x04
	.zero		1


	//   ....[156]....
        /*0ab4*/ 	.word	0x000084d0
        /*0ab8*/ 	.word	0x00000000
        /*0abc*/ 	.word	0x00000250
        /*0ac0*/ 	.short	0x010a
        /*0ac2*/ 	.byte	0xff
	.zero		1


	//   ....[157]....
        /*0ac4*/ 	.word	0x00008530
        /*0ac8*/ 	.word	0x00000000
        /*0acc*/ 	.word	0x000000d0
        /*0ad0*/ 	.short	0x010a
        /*0ad2*/ 	.byte	0xff
	.zero		1


	//   ....[158]....
        /*0ad4*/ 	.word	0x00008590
        /*0ad8*/ 	.word	0x00000000
        /*0adc*/ 	.word	0x000000d0
        /*0ae0*/ 	.short	0x010a
        /*0ae2*/ 	.byte	0xff
	.zero		1


	//   ....[159]....
        /*0ae4*/ 	.word	0x000085e0
        /*0ae8*/ 	.word	0x00000003
        /*0aec*/ 	.word	0x000001e0
        /*0af0*/ 	.short	0x010a
        /*0af2*/ 	.byte	0xff
	.zero		1


	//   ....[160]....
        /*0af4*/ 	.word	0x00008640
        /*0af8*/ 	.word	0x00000000
        /*0afc*/ 	.word	0x00000000
        /*0b00*/ 	.short	0x010a
        /*0b02*/ 	.byte	0xff
	.zero		1


	//   ....[161]....
        /*0b04*/ 	.word	0x000086a0
        /*0b08*/ 	.word	0x00000000
        /*0b0c*/ 	.word	0x00000000
        /*0b10*/ 	.short	0x010a
        /*0b12*/ 	.byte	0xff
	.zero		1


	//   ....[162]....
        /*0b14*/ 	.word	0x00008700
        /*0b18*/ 	.word	0x00000000
        /*0b1c*/ 	.word	0x00000000
        /*0b20*/ 	.short	0x010a
        /*0b22*/ 	.byte	0xff
	.zero		1


	//   ....[163]....
        /*0b24*/ 	.word	0x00008760
        /*0b28*/ 	.word	0x00000000
        /*0b2c*/ 	.word	0x00000000
        /*0b30*/ 	.short	0x010a
        /*0b32*/ 	.byte	0xff
	.zero		1


	//   ....[164]....
        /*0b34*/ 	.word	0x000087c0
        /*0b38*/ 	.word	0x00000000
        /*0b3c*/ 	.word	0x00000000
        /*0b40*/ 	.short	0x010a
        /*0b42*/ 	.byte	0xff
	.zero		1


	//   ....[165]....
        /*0b44*/ 	.word	0x00008820
        /*0b48*/ 	.word	0x00000000
        /*0b4c*/ 	.word	0x00000000
        /*0b50*/ 	.short	0x010a
        /*0b52*/ 	.byte	0xff
	.zero		1


	//   ....[166]....
        /*0b54*/ 	.word	0x00008880
        /*0b58*/ 	.word	0x00000000
        /*0b5c*/ 	.word	0x00000000
        /*0b60*/ 	.short	0x010a
        /*0b62*/ 	.byte	0xff
	.zero		1


	//   ....[167]....
        /*0b64*/ 	.word	0x000088e0
        /*0b68*/ 	.word	0x00000000
        /*0b6c*/ 	.word	0x00000000
        /*0b70*/ 	.short	0x010a
        /*0b72*/ 	.byte	0xff
	.zero		1


	//   ....[168]....
        /*0b74*/ 	.word	0x00008940
        /*0b78*/ 	.word	0x00000000
        /*0b7c*/ 	.word	0x00000000
        /*0b80*/ 	.short	0x010a
        /*0b82*/ 	.byte	0xff
	.zero		1


	//   ....[169]....
        /*0b84*/ 	.word	0x000089a0
        /*0b88*/ 	.word	0x00000000
        /*0b8c*/ 	.word	0x00000000
        /*0b90*/ 	.short	0x010a
        /*0b92*/ 	.byte	0xff
	.zero		1


	//   ....[170]....
        /*0b94*/ 	.word	0x00008a00
        /*0b98*/ 	.word	0x00000000
        /*0b9c*/ 	.word	0x00000000
        /*0ba0*/ 	.short	0x010a
        /*0ba2*/ 	.byte	0xff
	.zero		1


	//   ....[171]....
        /*0ba4*/ 	.word	0x00008a60
        /*0ba8*/ 	.word	0x00000000
        /*0bac*/ 	.word	0x00000000
        /*0bb0*/ 	.short	0x010a
        /*0bb2*/ 	.byte	0xff
	.zero		1


	//   ....[172]....
        /*0bb4*/ 	.word	0x00008ac0
        /*0bb8*/ 	.word	0x00000000
        /*0bbc*/ 	.word	0x00000000
        /*0bc0*/ 	.short	0x010a
        /*0bc2*/ 	.byte	0xff
	.zero		1


	//   ....[173]....
        /*0bc4*/ 	.word	0x00008b20
        /*0bc8*/ 	.word	0x00000000
        /*0bcc*/ 	.word	0x00000000
        /*0bd0*/ 	.short	0x010a
        /*0bd2*/ 	.byte	0xff
	.zero		1


	//   ....[174]....
        /*0bd4*/ 	.word	0x00008b80
        /*0bd8*/ 	.word	0x00000000
        /*0bdc*/ 	.word	0x00000000
        /*0be0*/ 	.short	0x010a
        /*0be2*/ 	.byte	0xff
	.zero		1


	//   ....[175]....
        /*0be4*/ 	.word	0x00008be0
        /*0be8*/ 	.word	0x00000000
        /*0bec*/ 	.word	0x00000000
        /*0bf0*/ 	.short	0x010a
        /*0bf2*/ 	.byte	0xff
	.zero		1


	//   ....[176]....
        /*0bf4*/ 	.word	0x00008c40
        /*0bf8*/ 	.word	0x00000000
        /*0bfc*/ 	.word	0x00000000
        /*0c00*/ 	.short	0x010a
        /*0c02*/ 	.byte	0xff
	.zero		1


	//   ....[177]....
        /*0c04*/ 	.word	0x00008ca0
        /*0c08*/ 	.word	0x00000000
        /*0c0c*/ 	.word	0x00000000
        /*0c10*/ 	.short	0x010a
        /*0c12*/ 	.byte	0xff
	.zero		1


	//   ....[178]....
        /*0c14*/ 	.word	0x00008d00
        /*0c18*/ 	.word	0x00000000
        /*0c1c*/ 	.word	0x00000000
        /*0c20*/ 	.short	0x010a
        /*0c22*/ 	.byte	0xff
	.zero		1


	//   ....[179]....
        /*0c24*/ 	.word	0x00008d60
        /*0c28*/ 	.word	0x00000000
        /*0c2c*/ 	.word	0x00000000
        /*0c30*/ 	.short	0x010a
        /*0c32*/ 	.byte	0xff
	.zero		1


	//   ....[180]....
        /*0c34*/ 	.word	0x00008dc0
        /*0c38*/ 	.word	0x00000000
        /*0c3c*/ 	.word	0x00000000
        /*0c40*/ 	.short	0x010a
        /*0c42*/ 	.byte	0xff
	.zero		1


	//   ....[181]....
        /*0c44*/ 	.word	0x00008e20
        /*0c48*/ 	.word	0x00000000
        /*0c4c*/ 	.word	0x00000000
        /*0c50*/ 	.short	0x010a
        /*0c52*/ 	.byte	0xff
	.zero		1


	//   ....[182]....
        /*0c54*/ 	.word	0x00008e80
        /*0c58*/ 	.word	0x00000000
        /*0c5c*/ 	.word	0x00000000
        /*0c60*/ 	.short	0x010a
        /*0c62*/ 	.byte	0xff
	.zero		1


	//   ....[183]....
        /*0c64*/ 	.word	0x00008ee0
        /*0c68*/ 	.word	0x00000000
        /*0c6c*/ 	.word	0x00000000
        /*0c70*/ 	.short	0x010a
        /*0c72*/ 	.byte	0xff
	.zero		1


	//   ....[184]....
        /*0c74*/ 	.word	0x00008f40
        /*0c78*/ 	.word	0x00000000
        /*0c7c*/ 	.word	0x00000000
        /*0c80*/ 	.short	0x010a
        /*0c82*/ 	.byte	0xff
	.zero		1


	//   ....[185]....
        /*0c84*/ 	.word	0x00008f90
        /*0c88*/ 	.word	0x00000002
        /*0c8c*/ 	.word	0x00000240
        /*0c90*/ 	.short	0x010a
        /*0c92*/ 	.byte	0xff
	.zero		1


	//   ....[186]....
        /*0c94*/ 	.word	0x00008ff0
        /*0c98*/ 	.word	0x00000002
        /*0c9c*/ 	.word	0x000001f0
        /*0ca0*/ 	.short	0x010a
        /*0ca2*/ 	.byte	0xff
	.zero		1


	//   ....[187]....
        /*0ca4*/ 	.word	0x00009040
        /*0ca8*/ 	.word	0x00000002
        /*0cac*/ 	.word	0x000001e0
        /*0cb0*/ 	.short	0x010a
        /*0cb2*/ 	.byte	0xff
	.zero		1


	//   ....[188]....
        /*0cb4*/ 	.word	0x000090a0
        /*0cb8*/ 	.word	0x00000000
        /*0cbc*/ 	.word	0x000001f0
        /*0cc0*/ 	.short	0x010a
        /*0cc2*/ 	.byte	0xff
	.zero		1


	//   ....[189]....
        /*0cc4*/ 	.word	0x000090f0
        /*0cc8*/ 	.word	0x00000000
        /*0ccc*/ 	.word	0x000001e0
        /*0cd0*/ 	.short	0x010a
        /*0cd2*/ 	.byte	0xff
	.zero		1


	//   ....[190]....
        /*0cd4*/ 	.word	0x00009150
        /*0cd8*/ 	.word	0x00000002
        /*0cdc*/ 	.word	0x00000220
        /*0ce0*/ 	.short	0x010a
        /*0ce2*/ 	.byte	0xff
	.zero		1


	//   ....[191]....
        /*0ce4*/ 	.word	0x000091b0
        /*0ce8*/ 	.word	0x00000000
        /*0cec*/ 	.word	0x00000000
        /*0cf0*/ 	.short	0x010a
        /*0cf2*/ 	.byte	0xff
	.zero		1


	//   ....[192]....
        /*0cf4*/ 	.word	0x00009210
        /*0cf8*/ 	.word	0x00000000
        /*0cfc*/ 	.word	0x00000000
        /*0d00*/ 	.short	0x010a
        /*0d02*/ 	.byte	0xff
	.zero		1


	//   ....[193]....
        /*0d04*/ 	.word	0x00009270
        /*0d08*/ 	.word	0x00000000
        /*0d0c*/ 	.word	0x00000000
        /*0d10*/ 	.short	0x010a
        /*0d12*/ 	.byte	0xff
	.zero		1


	//   ....[194]....
        /*0d14*/ 	.word	0x000092d0
        /*0d18*/ 	.word	0x00000000
        /*0d1c*/ 	.word	0x00000000
        /*0d20*/ 	.short	0x010a
        /*0d22*/ 	.byte	0xff
	.zero		1


	//   ....[195]....
        /*0d24*/ 	.word	0x00009330
        /*0d28*/ 	.word	0x00000000
        /*0d2c*/ 	.word	0x00000000
        /*0d30*/ 	.short	0x010a
        /*0d32*/ 	.byte	0xff
	.zero		1


	//   ....[196]....
        /*0d34*/ 	.word	0x00009380
        /*0d38*/ 	.word	0x0000000c
        /*0d3c*/ 	.word	0x000001e0
        /*0d40*/ 	.short	0x010a
        /*0d42*/ 	.byte	0xff
	.zero		1


	//   ....[197]....
        /*0d44*/ 	.word	0x000093e0
        /*0d48*/ 	.word	0x00000000
        /*0d4c*/ 	.word	0x000001d8
        /*0d50*/ 	.short	0x010a
        /*0d52*/ 	.byte	0xff
	.zero		1


	//   ....[198]....
        /*0d54*/ 	.word	0x00009440
        /*0d58*/ 	.word	0x00000000
        /*0d5c*/ 	.word	0x000001b8
        /*0d60*/ 	.short	0x010a
        /*0d62*/ 	.byte	0xff
	.zero		1


	//   ....[199]....
        /*0d64*/ 	.word	0x000094a0
        /*0d68*/ 	.word	0x00000006
        /*0d6c*/ 	.word	0x000001b8
        /*0d70*/ 	.short	0x010a
        /*0d72*/ 	.byte	0xff
	.zero		1


	//   ....[200]....
        /*0d74*/ 	.word	0x00009500
        /*0d78*/ 	.word	0x00000000
        /*0d7c*/ 	.word	0x00000000
        /*0d80*/ 	.short	0x010a
        /*0d82*/ 	.byte	0xff
	.zero		1


	//   ....[201]....
        /*0d84*/ 	.word	0x00009560
        /*0d88*/ 	.word	0x00000000
        /*0d8c*/ 	.word	0x00000000
        /*0d90*/ 	.short	0x010a
        /*0d92*/ 	.byte	0xff
	.zero		1


	//   ....[202]....
        /*0d94*/ 	.word	0x000095b0
        /*0d98*/ 	.word	0x00000000
        /*0d9c*/ 	.word	0x000001e0
        /*0da0*/ 	.short	0x010a
        /*0da2*/ 	.byte	0xff
	.zero		1


	//   ....[203]....
        /*0da4*/ 	.word	0x00009600
        /*0da8*/ 	.word	0x00000002
        /*0dac*/ 	.word	0x000001a0
        /*0db0*/ 	.short	0x010a
        /*0db2*/ 	.byte	0xff
	.zero		1


	//   ....[204]....
        /*0db4*/ 	.word	0x00009650
        /*0db8*/ 	.word	0x0000001b
        /*0dbc*/ 	.word	0x00000200
        /*0dc0*/ 	.short	0x010a
        /*0dc2*/ 	.byte	0xff
	.zero		1


	//   ....[205]....
        /*0dc4*/ 	.word	0x000096a0
        /*0dc8*/ 	.word	0x00000002
        /*0dcc*/ 	.word	0x000001a0
        /*0dd0*/ 	.short	0x010a
        /*0dd2*/ 	.byte	0xff
	.zero		1


	//----- nvinfo : EIATTR_NUM_MBARRIERS
	.align		4
.L_47:
        /*0dd4*/ 	.byte	0x03, 0x38
        /*0dd6*/ 	.short	0x004c


	//----- nvinfo : EIATTR_EXIT_INSTR_OFFSETS
	.align		4
        /*0dd8*/ 	.byte	0x04, 0x1c
        /*0dda*/ 	.short	(.L_49 - .L_48)


	//   ....[0]....
.L_48:
        /*0ddc*/ 	.word	0x000039e0


	//   ....[1]....
        /*0de0*/ 	.word	0x00003ed0


	//   ....[2]....
        /*0de4*/ 	.word	0x00003f30


	//   ....[3]....
        /*0de8*/ 	.word	0x00004dc0


	//   ....[4]....
        /*0dec*/ 	.word	0x00005d90


	//   ....[5]....
        /*0df0*/ 	.word	0x00005dd0


	//   ....[6]....
        /*0df4*/ 	.word	0x000083a0


	//   ....[7]....
        /*0df8*/ 	.word	0x00008420


	//   ....[8]....
        /*0dfc*/ 	.word	0x00008450


	//   ....[9]....
        /*0e00*/ 	.word	0x000084c0


	//----- nvinfo : EIATTR_MAX_THREADS
	.align		4
.L_49:
        /*0e04*/ 	.byte	0x04, 0x05
        /*0e06*/ 	.short	(.L_51 - .L_50)
.L_50:
        /*0e08*/ 	.word	0x00000100
        /*0e0c*/ 	.word	0x00000001
        /*0e10*/ 	.word	0x00000001


	//----- nvinfo : EIATTR_CRS_STACK_SIZE
	.align		4
.L_51:
        /*0e14*/ 	.byte	0x04, 0x1e
        /*0e16*/ 	.short	(.L_53 - .L_52)
.L_52:
        /*0e18*/ 	.word	0x00000000


	//----- nvinfo : EIATTR_CBANK_PARAM_SIZE
	.align		4
.L_53:
        /*0e1c*/ 	.byte	0x03, 0x19
        /*0e1e*/ 	.short	0x0800


	//----- nvinfo : EIATTR_PARAM_CBANK
	.align		4
        /*0e20*/ 	.byte	0x04, 0x0a
        /*0e22*/ 	.short	(.L_55 - .L_54)
	.align		4
.L_54:
        /*0e24*/ 	.word	index@(.nv.constant0._ZN7cutlass13device_kernelINS_4gemm6kernel13GemmUniversalIN4cute5tupleIJiiiiEEENS1_10collective13CollectiveMmaINS1_35MainloopSm100TmaUmmaWarpSpecializedILi26ELi2ELi4ENS5_IJNS4_1CILi1EEENSA_ILi8EEESB_EEEEENS5_IJNSA_ILi64EEESF_NSA_ILi32EEEEEENS_10bfloat16_tENS5_IJlSB_lEEESI_SJ_NS4_8TiledMMAINS4_8MMA_AtomIJNS4_20SM100_MMA_F16BF16_SSISI_SI_fLi64ELi64ELNS4_4UMMA5MajorE0ELSO_0ELNSN_7ScaleInE0ELSP_0EEEEEENS4_6LayoutINS5_IJSB_SB_SB_EEENS5_IJNSA_ILi0EEESU_SU_EEEEENS5_IJNS4_10UnderscoreESX_SX_EEEEENS4_23SM90_TMA_LOAD_MULTICASTENS4_14ComposedLayoutINS4_7SwizzleILi2ELi4ELi3EEENS4_18smem_ptr_flag_bitsILi16EEENSS_INS5_IJSC_SG_EEENS5_IJSG_SB_EEEEEEEvNS4_8identityENS4_13SM90_TMA_LOADES19_vS1A_EENS_8epilogue10collective18CollectiveEpilogueINS1D_23Sm100TmaWarpSpecializedILi3ELi2ELi16ELb1ELb0EEEJSH_NS5_IJNSS_ISF_SB_EENSS_ISG_SB_EEEEESI_SJ_SI_SJ_NS1D_6fusion15FusionCallbacksIS1H_NS1L_17LinearCombinationISI_fSI_fLNS_15FloatRoundStyleE2EEESH_S1K_JEEENS4_5SM1004TMEM4LOAD26SM100_TMEM_LOAD_16dp256b4xES1B_S19_NS4_17SM75_U32x4_LDSM_NENS4_14SM90_TMA_STOREES19_NS4_17SM90_U32x4_STSM_NENS4_39AutoVectorizingCopyWithAssumedAlignmentILi128EEEEEEvvEEEEvNT_6ParamsE)
        /*0e28*/ 	.short	0x0380
        /*0e2a*/ 	.short	0x0800


	//----- nvinfo : EIATTR_SW_WAR
	.align		4
.L_55:
        /*0e2c*/ 	.byte	0x04, 0x36
        /*0e2e*/ 	.short	(.L_57 - .L_56)
.L_56:
        /*0e30*/ 	.word	0x00000008
.L_57:


//--------------------- .nv.callgraph             --------------------------
	.section	.nv.callgraph,"",@"SHT_CUDA_CALLGRAPH"
	.align	4
	.sectionentsize	8
	.align		4
        /*0000*/ 	.word	0x00000000
	.align		4
        /*0004*/ 	.word	0xffffffff
	.align		4
        /*0008*/ 	.word	index@(_ZN7cutlass13device_kernelINS_4gemm6kernel13GemmUniversalIN4cute5tupleIJiiiiEEENS1_10collective13CollectiveMmaINS1_35MainloopSm100TmaUmmaWarpSpecializedILi26ELi2ELi4ENS5_IJNS4_1CILi1EEENSA_ILi8EEESB_EEEEENS5_IJNSA_ILi64EEESF_NSA_ILi32EEEEEENS_10bfloat16_tENS5_IJlSB_lEEESI_SJ_NS4_8TiledMMAINS4_8MMA_AtomIJNS4_20SM100_MMA_F16BF16_SSISI_SI_fLi64ELi64ELNS4_4UMMA5MajorE0ELSO_0ELNSN_7ScaleInE0ELSP_0EEEEEENS4_6LayoutINS5_IJSB_SB_SB_EEENS5_IJNSA_ILi0EEESU_SU_EEEEENS5_IJNS4_10UnderscoreESX_SX_EEEEENS4_23SM90_TMA_LOAD_MULTICASTENS4_14ComposedLayoutINS4_7SwizzleILi2ELi4ELi3EEENS4_18smem_ptr_flag_bitsILi16EEENSS_INS5_IJSC_SG_EEENS5_IJSG_SB_EEEEEEEvNS4_8identityENS4_13SM90_TMA_LOADES19_vS1A_EENS_8epilogue10collective18CollectiveEpilogueINS1D_23Sm100TmaWarpSpecializedILi3ELi2ELi16ELb1ELb0EEEJSH_NS5_IJNSS_ISF_SB_EENSS_ISG_SB_EEEEESI_SJ_SI_SJ_NS1D_6fusion15FusionCallbacksIS1H_NS1L_17LinearCombinationISI_fSI_fLNS_15FloatRoundStyleE2EEESH_S1K_JEEENS4_5SM1004TMEM4LOAD26SM100_TMEM_LOAD_16dp256b4xES1B_S19_NS4_17SM75_U32x4_LDSM_NENS4_14SM90_TMA_STOREES19_NS4_17SM90_U32x4_STSM_NENS4_39AutoVectorizingCopyWithAssumedAlignmentILi128EEEEEEvvEEEEvNT_6ParamsE)
	.align		4
        /*000c*/ 	.word	index@(__assertfail)
	.align		4
        /*0010*/ 	.word	0x00000000
	.align		4
        /*0014*/ 	.word	0xfffffffe
	.align		4
        /*0018*/ 	.word	0x00000000
	.align		4
        /*001c*/ 	.word	0xfffffffd
	.align		4
        /*0020*/ 	.word	0x00000000
	.align		4
        /*0024*/ 	.word	0xfffffffc


//--------------------- .nv.constant4             --------------------------
	.section	.nv.constant4,"a",@progbits
	.align	8
	.align		8
.nv.constant4:
        /*0000*/ 	.dword	__assertfail
	.align		8
        /*0008*/ 	.dword	__unnamed_1
	.align		8
        /*0010*/ 	.dword	__unnamed_2
	.align		8
        /*0018*/ 	.dword	_ZN40_INTERNAL_ac165c87_4_k_cu_0dc880a7_247314cuda3std3__45__cpo5beginE
	.align		8
        /*0020*/ 	.dword	_ZN40_INTERNAL_ac165c87_4_k_cu_0dc880a7_247314cuda3std3__45__cpo3endE
	.align		8
        /*0028*/ 	.dword	_ZN40_INTERNAL_ac165c87_4_k_cu_0dc880a7_247314cuda3std3__45__cpo6cbeginE
	.align		8
        /*0030*/ 	.dword	_ZN40_INTERNAL_ac165c87_4_k_cu_0dc880a7_247314cuda3std3__45__cpo4cendE
	.align		8
        /*0038*/ 	.dword	_ZN40_INTERNAL_ac165c87_4_k_cu_0dc880a7_247314cuda3std3__442_GLOBAL__N__ac165c87_4_k_cu_0dc880a7_247316ignoreE
	.align		8
        /*0040*/ 	.dword	_ZN40_INTERNAL_ac165c87_4_k_cu_0dc880a7_247314cuda3std3__419piecewise_constructE
	.align		8
        /*0048*/ 	.dword	_ZN40_INTERNAL_ac165c87_4_k_cu_0dc880a7_247314cuda3std3__48in_placeE
	.align		8
        /*0050*/ 	.dword	_ZN40_INTERNAL_ac165c87_4_k_cu_0dc880a7_247314cuda3std6ranges3__45__cpo4swapE
	.align		8
        /*0058*/ 	.dword	_ZN40_INTERNAL_ac165c87_4_k_cu_0dc880a7_247314cuda3std6ranges3__45__cpo9iter_moveE
	.align		8
        /*0060*/ 	.dword	_ZN40_INTERNAL_ac165c87_4_k_cu_0dc880a7_247314cute7productE
	.align		8
        /*0068*/ 	.dword	_ZN40_INTERNAL_ac165c87_4_k_cu_0dc880a7_247314cute1_E
	.align		8
        /*0070*/ 	.dword	$str$25
	.align		8
        /*0078*/ 	.dword	$str$26
	.align		8
        /*0080*/ 	.dword	$str$27
	.align		8
        /*0088*/ 	.dword	$str$28


//--------------------- .text._ZN7cutlass13device_kernelINS_4gemm6kernel13GemmUniversalIN4cute5tupleIJiiiiEEENS1_10collective13CollectiveMmaINS1_35MainloopSm100TmaUmmaWarpSpecializedILi26ELi2ELi4ENS5_IJNS4_1CILi1EEENSA_ILi8EEESB_EEEEENS5_IJNSA_ILi64EEESF_NSA_ILi32EEEEEENS_10bfloat16_tENS5_IJlSB_lEEESI_SJ_NS4_8TiledMMAINS4_8MMA_AtomIJNS4_20SM100_MMA_F16BF16_SSISI_SI_fLi64ELi64ELNS4_4UMMA5MajorE0ELSO_0ELNSN_7ScaleInE0ELSP_0EEEEEENS4_6LayoutINS5_IJSB_SB_SB_EEENS5_IJNSA_ILi0EEESU_SU_EEEEENS5_IJNS4_10UnderscoreESX_SX_EEEEENS4_23SM90_TMA_LOAD_MULTICASTENS4_14ComposedLayoutINS4_7SwizzleILi2ELi4ELi3EEENS4_18smem_ptr_flag_bitsILi16EEENSS_INS5_IJSC_SG_EEENS5_IJSG_SB_EEEEEEEvNS4_8identityENS4_13SM90_TMA_LOADES19_vS1A_EENS_8epilogue10collective18CollectiveEpilogueINS1D_23Sm100TmaWarpSpecializedILi3ELi2ELi16ELb1ELb0EEEJSH_NS5_IJNSS_ISF_SB_EENSS_ISG_SB_EEEEESI_SJ_SI_SJ_NS1D_6fusion15FusionCallbacksIS1H_NS1L_17LinearCombinationISI_fSI_fLNS_15FloatRoundStyleE2EEESH_S1K_JEEENS4_5SM1004TMEM4LOAD26SM100_TMEM_LOAD_16dp256b4xES1B_S19_NS4_17SM75_U32x4_LDSM_NENS4_14SM90_TMA_STOREES19_NS4_17SM90_U32x4_STSM_NENS4_39AutoVectorizingCopyWithAssumedAlignmentILi128EEEEEEvvEEEEvNT_6ParamsE --------------------------
	.section	.text._ZN7cutlass13device_kernelINS_4gemm6kernel13GemmUniversalIN4cute5tupleIJiiiiEEENS1_10collective13CollectiveMmaINS1_35MainloopSm100TmaUmmaWarpSpecializedILi26ELi2ELi4ENS5_IJNS4_1CILi1EEENSA_ILi8EEESB_EEEEENS5_IJNSA_ILi64EEESF_NSA_ILi32EEEEEENS_10bfloat16_tENS5_IJlSB_lEEESI_SJ_NS4_8TiledMMAINS4_8MMA_AtomIJNS4_20SM100_MMA_F16BF16_SSISI_SI_fLi64ELi64ELNS4_4UMMA5MajorE0ELSO_0ELNSN_7ScaleInE0ELSP_0EEEEEENS4_6LayoutINS5_IJSB_SB_SB_EEENS5_IJNSA_ILi0EEESU_SU_EEEEENS5_IJNS4_10UnderscoreESX_SX_EEEEENS4_23SM90_TMA_LOAD_MULTICASTENS4_14ComposedLayoutINS4_7SwizzleILi2ELi4ELi3EEENS4_18smem_ptr_flag_bitsILi16EEENSS_INS5_IJSC_SG_EEENS5_IJSG_SB_EEEEEEEvNS4_8identityENS4_13SM90_TMA_LOADES19_vS1A_EENS_8epilogue10collective18CollectiveEpilogueINS1D_23Sm100TmaWarpSpecializedILi3ELi2ELi16ELb1ELb0EEEJSH_NS5_IJNSS_ISF_SB_EENSS_ISG_SB_EEEEESI_SJ_SI_SJ_NS1D_6fusion15FusionCallbacksIS1H_NS1L_17LinearCombinationISI_fSI_fLNS_15FloatRoundStyleE2EEESH_S1K_JEEENS4_5SM1004TMEM4LOAD26SM100_TMEM_LOAD_16dp256b4xES1B_S19_NS4_17SM75_U32x4_LDSM_NENS4_14SM90_TMA_STOREES19_NS4_17SM90_U32x4_STSM_NENS4_39AutoVectorizingCopyWithAssumedAlignmentILi128EEEEEEvvEEEEvNT_6ParamsE,"ax",@progbits
	.align	128
.text._ZN7cutlass13device_kernelINS_4gemm6kernel13GemmUniversalIN4cute5tupleIJiiiiEEENS1_10collective13CollectiveMmaINS1_35MainloopSm100TmaUmmaWarpSpecializedILi26ELi2ELi4ENS5_IJNS4_1CILi1EEENSA_ILi8EEESB_EEEEENS5_IJNSA_ILi64EEESF_NSA_ILi32EEEEEENS_10bfloat16_tENS5_IJlSB_lEEESI_SJ_NS4_8TiledMMAINS4_8MMA_AtomIJNS4_20SM100_MMA_F16BF16_SSISI_SI_fLi64ELi64ELNS4_4UMMA5MajorE0ELSO_0ELNSN_7ScaleInE0ELSP_0EEEEEENS4_6LayoutINS5_IJSB_SB_SB_EEENS5_IJNSA_ILi0EEESU_SU_EEEEENS5_IJNS4_10UnderscoreESX_SX_EEEEENS4_23SM90_TMA_LOAD_MULTICASTENS4_14ComposedLayoutINS4_7SwizzleILi2ELi4ELi3EEENS4_18smem_ptr_flag_bitsILi16EEENSS_INS5_IJSC_SG_EEENS5_IJSG_SB_EEEEEEEvNS4_8identityENS4_13SM90_TMA_LOADES19_vS1A_EENS_8epilogue10collective18CollectiveEpilogueINS1D_23Sm100TmaWarpSpecializedILi3ELi2ELi16ELb1ELb0EEEJSH_NS5_IJNSS_ISF_SB_EENSS_ISG_SB_EEEEESI_SJ_SI_SJ_NS1D_6fusion15FusionCallbacksIS1H_NS1L_17LinearCombinationISI_fSI_fLNS_15FloatRoundStyleE2EEESH_S1K_JEEENS4_5SM1004TMEM4LOAD26SM100_TMEM_LOAD_16dp256b4xES1B_S19_NS4_17SM75_U32x4_LDSM_NENS4_14SM90_TMA_STOREES19_NS4_17SM90_U32x4_STSM_NENS4_39AutoVectorizingCopyWithAssumedAlignmentILi128EEEEEEvvEEEEvNT_6ParamsE:
        .type           _ZN7cutlass13device_kernelINS_4gemm6kernel13GemmUniversalIN4cute5tupleIJiiiiEEENS1_10collective13CollectiveMmaINS1_35MainloopSm100TmaUmmaWarpSpecializedILi26ELi2ELi4ENS5_IJNS4_1CILi1EEENSA_ILi8EEESB_EEEEENS5_IJNSA_ILi64EEESF_NSA_ILi32EEEEEENS_10bfloat16_tENS5_IJlSB_lEEESI_SJ_NS4_8TiledMMAINS4_8MMA_AtomIJNS4_20SM100_MMA_F16BF16_SSISI_SI_fLi64ELi64ELNS4_4UMMA5MajorE0ELSO_0ELNSN_7ScaleInE0ELSP_0EEEEEENS4_6LayoutINS5_IJSB_SB_SB_EEENS5_IJNSA_ILi0EEESU_SU_EEEEENS5_IJNS4_10UnderscoreESX_SX_EEEEENS4_23SM90_TMA_LOAD_MULTICASTENS4_14ComposedLayoutINS4_7SwizzleILi2ELi4ELi3EEENS4_18smem_ptr_flag_bitsILi16EEENSS_INS5_IJSC_SG_EEENS5_IJSG_SB_EEEEEEEvNS4_8identityENS4_13SM90_TMA_LOADES19_vS1A_EENS_8epilogue10collective18CollectiveEpilogueINS1D_23Sm100TmaWarpSpecializedILi3ELi2ELi16ELb1ELb0EEEJSH_NS5_IJNSS_ISF_SB_EENSS_ISG_SB_EEEEESI_SJ_SI_SJ_NS1D_6fusion15FusionCallbacksIS1H_NS1L_17LinearCombinationISI_fSI_fLNS_15FloatRoundStyleE2EEESH_S1K_JEEENS4_5SM1004TMEM4LOAD26SM100_TMEM_LOAD_16dp256b4xES1B_S19_NS4_17SM75_U32x4_LDSM_NENS4_14SM90_TMA_STOREES19_NS4_17SM90_U32x4_STSM_NENS4_39AutoVectorizingCopyWithAssumedAlignmentILi128EEEEEEvvEEEEvNT_6ParamsE,@function
        .size           _ZN7cutlass13device_kernelINS_4gemm6kernel13GemmUniversalIN4cute5tupleIJiiiiEEENS1_10collective13CollectiveMmaINS1_35MainloopSm100TmaUmmaWarpSpecializedILi26ELi2ELi4ENS5_IJNS4_1CILi1EEENSA_ILi8EEESB_EEEEENS5_IJNSA_ILi64EEESF_NSA_ILi32EEEEEENS_10bfloat16_tENS5_IJlSB_lEEESI_SJ_NS4_8TiledMMAINS4_8MMA_AtomIJNS4_20SM100_MMA_F16BF16_SSISI_SI_fLi64ELi64ELNS4_4UMMA5MajorE0ELSO_0ELNSN_7ScaleInE0ELSP_0EEEEEENS4_6LayoutINS5_IJSB_SB_SB_EEENS5_IJNSA_ILi0EEESU_SU_EEEEENS5_IJNS4_10UnderscoreESX_SX_EEEEENS4_23SM90_TMA_LOAD_MULTICASTENS4_14ComposedLayoutINS4_7SwizzleILi2ELi4ELi3EEENS4_18smem_ptr_flag_bitsILi16EEENSS_INS5_IJSC_SG_EEENS5_IJSG_SB_EEEEEEEvNS4_8identityENS4_13SM90_TMA_LOADES19_vS1A_EENS_8epilogue10collective18CollectiveEpilogueINS1D_23Sm100TmaWarpSpecializedILi3ELi2ELi16ELb1ELb0EEEJSH_NS5_IJNSS_ISF_SB_EENSS_ISG_SB_EEEEESI_SJ_SI_SJ_NS1D_6fusion15FusionCallbacksIS1H_NS1L_17LinearCombinationISI_fSI_fLNS_15FloatRoundStyleE2EEESH_S1K_JEEENS4_5SM1004TMEM4LOAD26SM100_TMEM_LOAD_16dp256b4xES1B_S19_NS4_17SM75_U32x4_LDSM_NENS4_14SM90_TMA_STOREES19_NS4_17SM90_U32x4_STSM_NENS4_39AutoVectorizingCopyWithAssumedAlignmentILi128EEEEEEvvEEEEvNT_6ParamsE,(.L_x_228 - _ZN7cutlass13device_kernelINS_4gemm6kernel13GemmUniversalIN4cute5tupleIJiiiiEEENS1_10collective13CollectiveMmaINS1_35MainloopSm100TmaUmmaWarpSpecializedILi26ELi2ELi4ENS5_IJNS4_1CILi1EEENSA_ILi8EEESB_EEEEENS5_IJNSA_ILi64EEESF_NSA_ILi32EEEEEENS_10bfloat16_tENS5_IJlSB_lEEESI_SJ_NS4_8TiledMMAINS4_8MMA_AtomIJNS4_20SM100_MMA_F16BF16_SSISI_SI_fLi64ELi64ELNS4_4UMMA5MajorE0ELSO_0ELNSN_7ScaleInE0ELSP_0EEEEEENS4_6LayoutINS5_IJSB_SB_SB_EEENS5_IJNSA_ILi0EEESU_SU_EEEEENS5_IJNS4_10UnderscoreESX_SX_EEEEENS4_23SM90_TMA_LOAD_MULTICASTENS4_14ComposedLayoutINS4_7SwizzleILi2ELi4ELi3EEENS4_18smem_ptr_flag_bitsILi16EEENSS_INS5_IJSC_SG_EEENS5_IJSG_SB_EEEEEEEvNS4_8identityENS4_13SM90_TMA_LOADES19_vS1A_EENS_8epilogue10collective18CollectiveEpilogueINS1D_23Sm100TmaWarpSpecializedILi3ELi2ELi16ELb1ELb0EEEJSH_NS5_IJNSS_ISF_SB_EENSS_ISG_SB_EEEEESI_SJ_SI_SJ_NS1D_6fusion15FusionCallbacksIS1H_NS1L_17LinearCombinationISI_fSI_fLNS_15FloatRoundStyleE2EEESH_S1K_JEEENS4_5SM1004TMEM4LOAD26SM100_TMEM_LOAD_16dp256b4xES1B_S19_NS4_17SM75_U32x4_LDSM_NENS4_14SM90_TMA_STOREES19_NS4_17SM90_U32x4_STSM_NENS4_39AutoVectorizingCopyWithAssumedAlignmentILi128EEEEEEvvEEEEvNT_6ParamsE)
        .other          _ZN7cutlass13device_kernelINS_4gemm6kernel13GemmUniversalIN4cute5tupleIJiiiiEEENS1_10collective13CollectiveMmaINS1_35MainloopSm100TmaUmmaWarpSpecializedILi26ELi2ELi4ENS5_IJNS4_1CILi1EEENSA_ILi8EEESB_EEEEENS5_IJNSA_ILi64EEESF_NSA_ILi32EEEEEENS_10bfloat16_tENS5_IJlSB_lEEESI_SJ_NS4_8TiledMMAINS4_8MMA_AtomIJNS4_20SM100_MMA_F16BF16_SSISI_SI_fLi64ELi64ELNS4_4UMMA5MajorE0ELSO_0ELNSN_7ScaleInE0ELSP_0EEEEEENS4_6LayoutINS5_IJSB_SB_SB_EEENS5_IJNSA_ILi0EEESU_SU_EEEEENS5_IJNS4_10UnderscoreESX_SX_EEEEENS4_23SM90_TMA_LOAD_MULTICASTENS4_14ComposedLayoutINS4_7SwizzleILi2ELi4ELi3EEENS4_18smem_ptr_flag_bitsILi16EEENSS_INS5_IJSC_SG_EEENS5_IJSG_SB_EEEEEEEvNS4_8identityENS4_13SM90_TMA_LOADES19_vS1A_EENS_8epilogue10collective18CollectiveEpilogueINS1D_23Sm100TmaWarpSpecializedILi3ELi2ELi16ELb1ELb0EEEJSH_NS5_IJNSS_ISF_SB_EENSS_ISG_SB_EEEEESI_SJ_SI_SJ_NS1D_6fusion15FusionCallbacksIS1H_NS1L_17LinearCombinationISI_fSI_fLNS_15FloatRoundStyleE2EEESH_S1K_JEEENS4_5SM1004TMEM4LOAD26SM100_TMEM_LOAD_16dp256b4xES1B_S19_NS4_17SM75_U32x4_LDSM_NENS4_14SM90_TMA_STOREES19_NS4_17SM90_U32x4_STSM_NENS4_39AutoVectorizingCopyWithAssumedAlignmentILi128EEEEEEvvEEEEvNT_6ParamsE,@"STO_CUDA_ENTRY STV_DEFAULT"
_ZN7cutlass13device_kernelINS_4gemm6kernel13GemmUniversalIN4cute5tupleIJiiiiEEENS1_10collective13CollectiveMmaINS1_35MainloopSm100TmaUmmaWarpSpecializedILi26ELi2ELi4ENS5_IJNS4_1CILi1EEENSA_ILi8EEESB_EEEEENS5_IJNSA_ILi64EEESF_NSA_ILi32EEEEEENS_10bfloat16_tENS5_IJlSB_lEEESI_SJ_NS4_8TiledMMAINS4_8MMA_AtomIJNS4_20SM100_MMA_F16BF16_SSISI_SI_fLi64ELi64ELNS4_4UMMA5MajorE0ELSO_0ELNSN_7ScaleInE0ELSP_0EEEEEENS4_6LayoutINS5_IJSB_SB_SB_EEENS5_IJNSA_ILi0EEESU_SU_EEEEENS5_IJNS4_10UnderscoreESX_SX_EEEEENS4_23SM90_TMA_LOAD_MULTICASTENS4_14ComposedLayoutINS4_7SwizzleILi2ELi4ELi3EEENS4_18smem_ptr_flag_bitsILi16EEENSS_INS5_IJSC_SG_EEENS5_IJSG_SB_EEEEEEEvNS4_8identityENS4_13SM90_TMA_LOADES19_vS1A_EENS_8epilogue10collective18CollectiveEpilogueINS1D_23Sm100TmaWarpSpecializedILi3ELi2ELi16ELb1ELb0EEEJSH_NS5_IJNSS_ISF_SB_EENSS_ISG_SB_EEEEESI_SJ_SI_SJ_NS1D_6fusion15FusionCallbacksIS1H_NS1L_17LinearCombinationISI_fSI_fLNS_15FloatRoundStyleE2EEESH_S1K_JEEENS4_5SM1004TMEM4LOAD26SM100_TMEM_LOAD_16dp256b4xES1B_S19_NS4_17SM75_U32x4_LDSM_NENS4_14SM90_TMA_STOREES19_NS4_17SM90_U32x4_STSM_NENS4_39AutoVectorizingCopyWithAssumedAlignmentILi128EEEEEEvvEEEEvNT_6ParamsE:
[----:B------:R-:W1:Y:S01]  /*0000*/  LDC R1, c[0x0][0x37c] ;  /* 0x0000df00ff017b82 */ /* 0x000e620000000800 */
[----:B------:R-:W2:Y:S01]  /*0010*/  S2R R55, SR_TID.X ;  /* 0x0000000000377919 */ /* 0x000ea20000002100 */
[----:B------:R-:W3:Y:S01]  /*0020*/  LDCU.64 UR8, c[0x0][0x890] ;  /* 0x00011200ff0877ac */ /* 0x000ee20008000a00 */
[----:B------:R-:W-:Y:S02]  /*0030*/  PRMT R45, RZ, 0x7610, R45 ;  /* 0x00007610ff2d7816 */ /* 0x000fe4000000002d */
[----:B------:R-:W-:Y:S01]  /*0040*/  ELECT P3, URZ, PT ;  /* 0x0000000000ff782f */ /* 0x000fe20003860000 */
[----:B---3--:R-:W-:-:S04]  /*0050*/  UISETP.NE.U32.AND UP0, UPT, UR8, URZ, UPT ;  /* 0x000000ff0800728c */ /* 0x008fc8000bf05070 */
[----:B------:R-:W-:Y:S01]  /*0060*/  UISETP.NE.AND.EX UP0, UPT, UR9, URZ, UPT, UP0 ;  /* 0x000000ff0900728c */ /* 0x000fe2000bf05300 */
[----:B--2---:R-:W-:-:S05]  /*0070*/  SHF.R.U32.HI R46, RZ, 0x5, R55 ;  /* 0x00000005ff2e7819 */ /* 0x004fca0000011637 */
[----:B------:R-:W2:Y:S02]  /*0080*/  SHFL.IDX PT, R0, R46, RZ, 0x1f ;  /* 0x00001fff2e007589 */ /* 0x000ea400000e0000 */
[----:B--2---:R-:W-:Y:S01]  /*0090*/  R2UR UR22, R0 ;  /* 0x00000000001672ca */ /* 0x004fe200000e0000 */
[----:B-1----:R-:W-:-:S14]  /*00a0*/  BRA.U UP0, `(.L_x_0) ;  /* 0x0000000100307547 */ /* 0x002fdc000b800000 */
[----:B------:R-:W1:Y:S02]  /*00b0*/  LDCU.64 UR4, c[0x0][0x888] ;  /* 0x00011100ff0477ac */ /* 0x000e640008000a00 */
[----:B-1----:R-:W-:-:S04]  /*00c0*/  UISETP.NE.U32.AND UP0, UPT, UR4, URZ, UPT ;  /* 0x000000ff0400728c */ /* 0x002fc8000bf05070 */
[----:B------:R-:W-:-:S09]  /*00d0*/  UISETP.NE.AND.EX UP0, UPT, UR5, URZ, UPT, UP0 ;  /* 0x000000ff0500728c */ /* 0x000fd2000bf05300 */
[----:B------:R-:W-:Y:S05]  /*00e0*/  BRA.U !UP0, `(.L_x_1) ;  /* 0x0000000108147547 */ /* 0x000fea000b800000 */
[----:B------:R-:W1:Y:S01]  /*00f0*/  LDC.64 R26, c[0x0][0x888] ;  /* 0x00022200ff1a7b82 */ /* 0x000e620000000a00 */
[----:B------:R-:W1:Y:S02]  /*0100*/  LDCU.64 UR4, c[0x0][0x358] ;  /* 0x00006b00ff0477ac */ /* 0x000e640008000a00 */
[----:B-1----:R1:W5:Y:S01]  /*0110*/  LDG.E R26, desc[UR4][R26.64] ;  /* 0x000000041a1a7981 */ /* 0x002362000c1e1900 */
[----:B------:R-:W-:Y:S01]  /*0120*/  HFMA2 R45, -RZ, RZ, 0, 5.9604644775390625e-08 ;  /* 0x00000001ff2d7431 */ /* 0x000fe200000001ff */
[----:B------:R-:W-:Y:S05]  /*0130*/  BRA `(.L_x_0) ;  /* 0x00000000000c7947 */ /* 0x000fea0003800000 */
.L_x_1:
[----:B------:R-:W1:Y:S01]  /*0140*/  LDCU UR4, c[0x0][0x880] ;  /* 0x00011000ff0477ac */ /* 0x000e620008000800 */
[----:B------:R-:W-:Y:S01]  /*0150*/  HFMA2 R45, -RZ, RZ, 0, 5.9604644775390625e-08 ;  /* 0x00000001ff2d7431 */ /* 0x000fe200000001ff */
[----:B-1----:R-:W-:-:S07]  /*0160*/  MOV R26, UR4 ;  /* 0x00000004001a7c02 */ /* 0x002fce0008000f00 */
.L_x_0:
[----:B------:R-:W2:Y:S02]  /*0170*/  LDCU.64 UR4, c[0x0][0x8b0] ;  /* 0x00011600ff0477ac */ /* 0x000ea40008000a00 */
[----:B--2---:R-:W-:-:S04]  /*0180*/  UISETP.NE.U32.AND UP0, UPT, UR4, URZ, UPT ;  /* 0x000000ff0400728c */ /* 0x004fc8000bf05070 */
[----:B------:R-:W-:-:S09]  /*0190*/  UISETP.NE.AND.EX UP0, UPT, UR5, URZ, UPT, UP0 ;  /* 0x000000ff0500728c */ /* 0x000fd2000bf05300 */
[----:B------:R-:W-:Y:S05]  /*01a0*/  BRA.U UP0, `(.L_x_2) ;  /* 0x0000000100287547 */ /* 0x000fea000b800000 */
[----:B------:R-:W2:Y:S02]  /*01b0*/  LDCU.64 UR4, c[0x0][0x8a8] ;  /* 0x00011500ff0477ac */ /* 0x000ea40008000a00 */
[----:B--2---:R-:W-:-:S04]  /*01c0*/  UISETP.NE.U32.AND UP0, UPT, UR4, URZ, UPT ;  /* 0x000000ff0400728c */ /* 0x004fc8000bf05070 */
[----:B------:R-:W-:-:S09]  /*01d0*/  UISETP.NE.AND.EX UP0, UPT, UR5, URZ, UPT, UP0 ;  /* 0x000000ff0500728c */ /* 0x000fd2000bf05300 */
[----:B------:R-:W-:Y:S05]  /*01e0*/  BRA.U !UP0, `(.L_x_3) ;  /* 0x0000000108107547 */ /* 0x000fea000b800000 */
[----:B------:R-:W2:Y:S01]  /*01f0*/  LDC.64 R24, c[0x0][0x8a8] ;  /* 0x00022a00ff187b82 */ /* 0x000ea20000000a00 */
[----:B------:R-:W2:Y:S02]  /*0200*/  LDCU.64 UR4, c[0x0][0x358] ;  /* 0x00006b00ff0477ac */ /* 0x000ea40008000a00 */
[----:B--2---:R2:W5:Y:S01]  /*0210*/  LDG.E R24, desc[UR4][R24.64] ;  /* 0x0000000418187981 */ /* 0x004562000c1e1900 */
[----:B------:R-:W-:Y:S05]  /*0220*/  BRA `(.L_x_2) ;  /* 0x0000000000087947 */ /* 0x000fea0003800000 */
.L_x_3:
[----:B------:R-:W2:Y:S02]  /*0230*/  LDCU UR4, c[0x0][0x8a0] ;  /* 0x00011400ff0477ac */ /* 0x000ea40008000800 */
[----:B--2---:R-:W-:Y:S02]  /*0240*/  MOV R24, UR4 ;  /* 0x0000000400187c02 */ /* 0x004fe40008000f00 */
.L_x_2:
[----:B------:R-:W-:Y:S01]  /*0250*/  IMAD.U32 R0, RZ, RZ, UR22 ;  /* 0x00000016ff007e24 */ /* 0x000fe2000f8e00ff */
[----:B------:R-:W-:Y:S04]  /*0260*/  BSSY.RECONVERGENT B0, `(.L_x_4) ;  /* 0x000000c000007945 */ /* 0x000fe80003800200 */
[C---:B------:R-:W-:Y:S02]  /*0270*/  ISETP.NE.OR P1, PT, R0.reuse, 0x1, !P3 ;  /* 0x000000010000780c */ /* 0x040fe40005f25670 */
[----:B------:R-:W-:-:S11]  /*0280*/  ISETP.NE.OR P0, PT, R0, 0x3, !P3 ;  /* 0x000000030000780c */ /* 0x000fd60005f05670 */
[----:B------:R-:W-:Y:S05]  /*0290*/  @P1 BRA `(.L_x_5) ;  /* 0x0000000000201947 */ /* 0x000fea0003800000 */
[----:B------:R-:W3:Y:S02]  /*02a0*/  LDCU.64 UR4, c[0x0][0x348] ;  /* 0x00006900ff0477ac */ /* 0x000ee40008000a00 */
[----:B---3--:R-:W-:Y:S02]  /*02b0*/  UIADD3 UR6, UP1, UPT, UR4, 0x80, URZ ;  /* 0x0000008004067890 */ /* 0x008fe4000ff3e0ff */
[----:B------:R-:W-:Y:S02]  /*02c0*/  UIADD3 UR4, UP0, UPT, UR4, 0x180, URZ ;  /* 0x0000018004047890 */ /* 0x000fe4000ff1e0ff */
[----:B------:R-:W-:Y:S02]  /*02d0*/  UIADD3.X UR7, UPT, UPT, URZ, UR5, URZ, UP1, !UPT ;  /* 0x00000005ff077290 */ /* 0x000fe40008ffe4ff */
[----:B------:R-:W-:-:S07]  /*02e0*/  UIADD3.X UR5, UPT, UPT, URZ, UR5, URZ, UP0, !UPT ;  /* 0x00000005ff057290 */ /* 0x000fce00087fe4ff */
[----:B------:R3:W-:Y:S02]  /*02f0*/  UTMACCTL.PF [UR6] ;  /* 0x00000000060079b9 */ /* 0x0007e40008040000 */
[----:B------:R3:W-:Y:S02]  /*0300*/  UTMACCTL.PF [UR4] ;  /* 0x00000000040079b9 */ /* 0x0007e40008040000 */
[----:B---3--:R-:W-:Y:S01]  /*0310*/  NOP ;  /* 0x0000000000007918 */ /* 0x008fe20000000000 */
.L_x_5:
[----:B------:R-:W-:Y:S05]  /*0320*/  BSYNC.RECONVERGENT B0 ;  /* 0x0000000000007941 */ /* 0x000fea0003800200 */
.L_x_4:
[----:B------:R-:W-:Y:S04]  /*0330*/  BSSY.RECONVERGENT B0, `(.L_x_6) ;  /* 0x000000a000007945 */ /* 0x000fe80003800200 */
        /* <DEDUP_REMOVED lines=9> */
.L_x_7:
[----:B------:R-:W-:Y:S05]  /*03d0*/  BSYNC.RECONVERGENT B0 ;  /* 0x0000000000007941 */ /* 0x000fea0003800200 */
.L_x_6:
[----:B------:R-:W3:Y:S01]  /*03e0*/  LDCU.64 UR4, c[0x0][0x888] ;  /* 0x00011100ff0477ac */ /* 0x000ee20008000a00 */
[----:B------:R-:W-:Y:S02]  /*03f0*/  UISETP.EQ.U32.AND UP1, UPT, UR8, URZ, UPT ;  /* 0x000000ff0800728c */ /* 0x000fe4000bf22070 */
[----:B------:R-:W-:Y:S02]  /*0400*/  UPLOP3.LUT UP3, UPT, UPT, UPT, UPT, 0x80, 0x8 ;  /* 0x000000000008789c */ /* 0x000fe40003f6f070 */
[----:B---3--:R-:W-:-:S04]  /*0410*/  UISETP.NE.U32.AND UP0, UPT, UR4, URZ, UPT ;  /* 0x000000ff0400728c */ /* 0x008fc8000bf05070 */
[----:B------:R-:W-:-:S04]  /*0420*/  UISETP.NE.AND.EX UP0, UPT, UR5, URZ, UPT, UP0 ;  /* 0x000000ff0500728c */ /* 0x000fc8000bf05300 */
[----:B------:R-:W-:-:S04]  /*0430*/  UISETP.EQ.OR.EX UP2, UPT, UR9, URZ, !UP0, UP1 ;  /* 0x000000ff0900728c */ /* 0x000fc8000c742710 */
[----:B------:R-:W-:-:S06]  /*0440*/  UP2UR UR4, UPR, URZ, 0x4 ;  /* 0x00000004ff047883 */ /* 0x000fcc0008000000 */
[----:B------:R-:W-:Y:S01]  /*0450*/  MOV R49, UR4 ;  /* 0x0000000400317c02 */ /* 0x000fe20008000f00 */
[----:B------:R-:W-:Y:S06]  /*0460*/  BRA.U !UP2, `(.L_x_8) ;  /* 0x000000010a207547 */ /* 0x000fec000b800000 */
[----:B------:R-:W-:Y:S01]  /*0470*/  UISETP.NE.U32.AND UP1, UPT, UR8, URZ, UPT ;  /* 0x000000ff0800728c */ /* 0x000fe2000bf25070 */
[----:B-----5:R-:W-:Y:S01]  /*0480*/  FSETP.NEU.AND P0, PT, R26, RZ, PT ;  /* 0x000000ff1a00720b */ /* 0x020fe20003f0d000 */
[----:B------:R-:W-:Y:S02]  /*0490*/  USEL UR4, URZ, 0xffffffff, UP0 ;  /* 0xffffffffff047887 */ /* 0x000fe40008000000 */
[----:B------:R-:W-:-:S10]  /*04a0*/  UISETP.NE.AND.EX UP1, UPT, UR9, URZ, UPT, UP1 ;  /* 0x000000ff0900728c */ /* 0x000fd4000bf25310 */
[----:B------:R-:W-:Y:S01]  /*04b0*/  VOTEU.ANY UP0, P0 ;  /* 0x0000000000ff7886 */ /* 0x000fe20000000100 */
[----:B------:R-:W-:-:S04]  /*04c0*/  @!UP1 USEL UR4, URZ, 0xffffffff, UP0 ;  /* 0xffffffffff049887 */ /* 0x000fc80008000000 */
[----:B------:R-:W-:-:S04]  /*04d0*/  ULOP3.LUT UR4, UR4, 0x1, URZ, 0xc0, !UPT ;  /* 0x0000000104047892 */ /* 0x000fc8000f8ec0ff */
[----:B------:R-:W-:-:S11]  /*04e0*/  UISETP.NE.U32.AND UP3, UPT, UR4, 0x1, UPT ;  /* 0x000000010400788c */ /* 0x000fd6000bf65070 */
.L_x_8:
[----:B------:R-:W3:Y:S01]  /*04f0*/  SHFL.IDX PT, R2, R46, RZ, 0x1f ;  /* 0x00001fff2e027589 */ /* 0x000ee200000e0000 */
[----:B------:R-:W-:-:S04]  /*0500*/  UISETP.NE.AND UP0, UPT, UR22, 0x2, UPT ;  /* 0x000000021600788c */ /* 0x000fc8000bf05270 */
[----:B------:R-:W-:Y:S01]  /*0510*/  USEL UR37, URZ, 0x1, UP0 ;  /* 0x00000001ff257887 */ /* 0x000fe20008000000 */
[----:B---3--:R-:W-:-:S13]  /*0520*/  ISETP.NE.AND P0, PT, R2, RZ, PT ;  /* 0x000000ff0200720c */ /* 0x008fda0003f05270 */
[----:B------:R-:W-:Y:S05]  /*0530*/  @P0 BRA `(.L_x_9) ;  /* 0x0000000400140947 */ /* 0x000fea0003800000 */
[----:B------:R-:W-:Y:S01]  /*0540*/  ELECT P0, URZ, PT ;  /* 0x0000000000ff782f */ /* 0x000fe20003800000 */
[----:B------:R-:W-:-:S12]  /*0550*/  BSSY.RECONVERGENT B0, `(.L_x_9) ;  /* 0x0000043000007945 */ /* 0x000fd80003800200 */
[----:B------:R-:W-:Y:S05]  /*0560*/  @!P0 BRA `(.L_x_10) ;  /* 0x0000000400048947 */ /* 0x000fea0003800000 */
[----:B------:R-:W3:Y:S01]  /*0570*/  S2UR UR4, SR_CgaCtaId ;  /* 0x00000000000479c3 */ /* 0x000ee20000008800 */
[----:B------:R-:W-:Y:S01]  /*0580*/  UMOV UR5, 0x400 ;  /* 0x0000040000057882 */ /* 0x000fe20000000000 */
[----:B------:R-:W-:Y:S01]  /*0590*/  UMOV UR8, 0x1 ;  /* 0x0000000100087882 */ /* 0x000fe20000000000 */
[----:B------:R-:W-:Y:S01]  /*05a0*/  UMOV UR6, 0x8 ;  /* 0x0000000800067882 */ /* 0x000fe20000000000 */
[----:B------:R-:W-:-:S04]  /*05b0*/  UIADD3 UR8, UPT, UPT, -UR8, 0x100000, URZ ;  /* 0x0010000008087890 */ /* 0x000fc8000fffe1ff */
[----:B------:R-:W-:Y:S02]  /*05c0*/  USHF.L.U32 UR9, UR8, 0xb, URZ ;  /* 0x0000000b08097899 */ /* 0x000fe400080006ff */
[----:B------:R-:W-:Y:S02]  /*05d0*/  USHF.L.U32 UR8, UR8, 0x1, URZ ;  /* 0x0000000108087899 */ /* 0x000fe400080006ff */
[----:B------:R-:W-:-:S04]  /*05e0*/  UIADD3 UR6, UPT, UPT, -UR6, 0x100000, URZ ;  /* 0x0010000006067890 */ /* 0x000fc8000fffe1ff */
[----:B------:R-:W-:Y:S02]  /*05f0*/  USHF.L.U32 UR7, UR6, 0xb, URZ ;  /* 0x0000000b06077899 */ /* 0x000fe400080006ff */
[----:B------:R-:W-:Y:S02]  /*0600*/  USHF.L.U32 UR6, UR6, 0x1, URZ ;  /* 0x0000000106067899 */ /* 0x000fe400080006ff */
[----:B---3--:R-:W-:Y:S01]  /*0610*/  ULEA UR4, UR4, UR5, 0x18 ;  /* 0x0000000504047291 */ /* 0x008fe2000f8ec0ff */
[----:B------:R-:W3:Y:S11]  /*0620*/  FENCE.VIEW.ASYNC.S ;  /* 0x00000000000073c6 */ /* 0x000ef60000000000 */
[----:B---3--:R3:W4:Y:S01]  /*0630*/  SYNCS.EXCH.64 URZ, [UR4], UR8 ;  /* 0x0000000804ff75b2 */ /* 0x0087220008000100 */
[----:B------:R3:W1:Y:S01]  /*0640*/  SYNCS.EXCH.64 URZ, [UR4+0xd0], UR6 ;  /* 0x0000d00604ff75b2 */ /* 0x0006620008000100 */
        /* <DEDUP_REMOVED lines=49> */
[----:B------:R3:W1:Y:S02]  /*0960*/  SYNCS.EXCH.64 URZ, [UR4+0x198], UR6 ;  /* 0x0001980604ff75b2 */ /* 0x0006640008000100 */
[----:B---34-:R-:W-:Y:S01]  /*0970*/  NOP ;  /* 0x0000000000007918 */ /* 0x018fe20000000000 */
.L_x_10:
[----:B------:R-:W-:Y:S05]  /*0980*/  BSYNC.RECONVERGENT B0 ;  /* 0x0000000000007941 */ /* 0x000fea0003800200 */
.L_x_9:
[----:B------:R-:W3:Y:S01]  /*0990*/  SHFL.IDX PT, R2, R46, RZ, 0x1f ;  /* 0x00001fff2e027589 */ /* 0x000ee200000e0000 */
[----:B------:R-:W-:Y:S01]  /*09a0*/  NOP ;  /* 0x0000000000007918 */ /* 0x000fe20000000000 */
[----:B---3--:R-:W-:-:S13]  /*09b0*/  ISETP.NE.AND P0, PT, R2, 0x1, PT ;  /* 0x000000010200780c */ /* 0x008fda0003f05270 */
[----:B------:R-:W-:Y:S05]  /*09c0*/  @P0 BRA `(.L_x_11) ;  /* 0x0000000000500947 */ /* 0x000fea0003800000 */
        /* <DEDUP_REMOVED lines=9> */
[----:B------:R-:W-:Y:S01]  /*0a60*/  USHF.L.U32 UR6, UR6, 0x1, URZ ;  /* 0x0000000106067899 */ /* 0x000fe200080006ff */
[----:B------:R-:W-:Y:S01]  /*0a70*/  ELECT P0, URZ, PT ;  /* 0x0000000000ff782f */ /* 0x000fe20003800000 */
[----:B---3--:R-:W-:Y:S01]  /*0a80*/  ULEA UR4, UR4, UR5, 0x18 ;  /* 0x0000000504047291 */ /* 0x008fe2000f8ec0ff */
[----:B------:R-:W3:Y:S11]  /*0a90*/  FENCE.VIEW.ASYNC.S ;  /* 0x00000000000073c6 */ /* 0x000ef60000000000 */
[----:B---3--:R3:W4:Y:S01]  /*0aa0*/  SYNCS.EXCH.64 URZ, [UR4+0x1a0], UR8 ;  /* 0x0001a00804ff75b2 */ /* 0x0087220008000100 */
[----:B------:R3:W1:Y:S01]  /*0ab0*/  SYNCS.EXCH.64 URZ, [UR4+0x1b8], UR6 ;  /* 0x0001b80604ff75b2 */ /* 0x0006620008000100 */
[----:B------:R3:W1:Y:S01]  /*0ac0*/  SYNCS.EXCH.64 URZ, [UR4+0x1a8], UR8 ;  /* 0x0001a80804ff75b2 */ /* 0x0006620008000100 */
[----:B------:R3:W1:Y:S01]  /*0ad0*/  SYNCS.EXCH.64 URZ, [UR4+0x1c0], UR6 ;  /* 0x0001c00604ff75b2 */ /* 0x0006620008000100 */
[----:B------:R3:W1:Y:S01]  /*0ae0*/  SYNCS.EXCH.64 URZ, [UR4+0x1b0], UR8 ;  /* 0x0001b00804ff75b2 */ /* 0x0006620008000100 */
[----:B------:R3:W1:Y:S01]  /*0af0*/  SYNCS.EXCH.64 URZ, [UR4+0x1c8], UR6 ;  /* 0x0001c80604ff75b2 */ /* 0x0006620008000100 */
[----:B------:R-:W-:Y:S01]  /*0b00*/  NOP ;  /* 0x0000000000007918 */ /* 0x000fe20000000000 */
.L_x_11:
[----:B------:R-:W2:Y:S01]  /*0b10*/  SHFL.IDX PT, R2, R46, RZ, 0x1f ;  /* 0x00001fff2e027589 */ /* 0x000ea200000e0000 */
[----:B------:R-:W-:Y:S01]  /*0b20*/  NOP ;  /* 0x0000000000007918 */ /* 0x000fe20000000000 */
[----:B--2---:R-:W-:-:S13]  /*0b30*/  ISETP.NE.AND P0, PT, R2, 0x3, PT ;  /* 0x000000030200780c */ /* 0x004fda0003f05270 */
[----:B------:R-:W-:Y:S05]  /*0b40*/  @P0 BRA `(.L_x_12) ;  /* 0x0000000000300947 */ /* 0x000fea0003800000 */
[----:B---3--:R-:W2:Y:S01]  /*0b50*/  S2UR UR6, SR_CgaCtaId ;  /* 0x00000000000679c3 */ /* 0x008ea20000008800 */
[----:B------:R-:W-:Y:S01]  /*0b60*/  UMOV UR4, 0x400 ;  /* 0x0000040000047882 */ /* 0x000fe20000000000 */
[----:B------:R-:W-:Y:S01]  /*0b70*/  UMOV UR5, 0x20 ;  /* 0x0000002000057882 */ /* 0x000fe20000000000 */
[----:B------:R-:W-:Y:S01]  /*0b80*/  ELECT P0, URZ, PT ;  /* 0x0000000000ff782f */ /* 0x000fe20003800000 */
[----:B--2---:R-:W-:Y:S02]  /*0b90*/  ULEA UR6, UR6, UR4, 0x18 ;  /* 0x0000000406067291 */ /* 0x004fe4000f8ec0ff */
[----:B------:R-:W-:-:S04]  /*0ba0*/  UIADD3 UR4, UPT, UPT, -UR5, 0x100000, URZ ;  /* 0x0010000005047890 */ /* 0x000fc8000fffe1ff */
[----:B------:R-:W-:Y:S02]  /*0bb0*/  USHF.L.U32 UR5, UR4, 0xb, URZ ;  /* 0x0000000b04057899 */ /* 0x000fe400080006ff */
[----:B------:R-:W-:Y:S01]  /*0bc0*/  USHF.L.U32 UR4, UR4, 0x1, URZ ;  /* 0x0000000104047899 */ /* 0x000fe200080006ff */
[----:B------:R-:W2:Y:S11]  /*0bd0*/  FENCE.VIEW.ASYNC.S ;  /* 0x00000000000073c6 */ /* 0x000eb60000000000 */
[----:B--2---:R2:W3:Y:S01]  /*0be0*/  SYNCS.EXCH.64 URZ, [UR6+0x1d0], UR4 ;  /* 0x0001d00406ff75b2 */ /* 0x0044e20008000100 */
[----:B------:R2:W1:Y:S01]  /*0bf0*/  SYNCS.EXCH.64 URZ, [UR6+0x1d8], UR4 ;  /* 0x0001d80406ff75b2 */ /* 0x0004620008000100 */
[----:B------:R-:W-:Y:S01]  /*0c00*/  NOP ;  /* 0x0000000000007918 */ /* 0x000fe20000000000 */
.L_x_12:
[----:B------:R-:W4:Y:S01]  /*0c10*/  SHFL.IDX PT, R2, R46, RZ, 0x1f ;  /* 0x00001fff2e027589 */ /* 0x000f2200000e0000 */
[----:B------:R-:W-:Y:S01]  /*0c20*/  NOP ;  /* 0x0000000000007918 */ /* 0x000fe20000000000 */
[----:B----4-:R-:W-:-:S13]  /*0c30*/  ISETP.NE.AND P0, PT, R2, 0x4, PT ;  /* 0x000000040200780c */ /* 0x010fda0003f05270 */
[----:B------:R-:W-:Y:S05]  /*0c40*/  @P0 BRA `(.L_x_13) ;  /* 0x00000000004c0947 */ /* 0x000fea0003800000 */
[----:B--23--:R-:W2:Y:S01]  /*0c50*/  S2UR UR6, SR_CgaCtaId ;  /* 0x00000000000679c3 */ /* 0x00cea20000008800 */
[----:B------:R-:W-:Y:S01]  /*0c60*/  UMOV UR4, 0x720 ;  /* 0x0000072000047882 */ /* 0x000fe20000000000 */
[----:B------:R-:W-:Y:S01]  /*0c70*/  UMOV UR5, 0x400 ;  /* 0x0000040000057882 */ /* 0x000fe20000000000 */
[----:B------:R-:W-:Y:S01]  /*0c80*/  USEL UR4, UR4, 0x620, UP3 ;  /* 0x0000062004047887 */ /* 0x000fe20009800000 */
[----:B------:R-:W-:Y:S01]  /*0c90*/  UMOV UR8, 0x1 ;  /* 0x0000000100087882 */ /* 0x000fe20000000000 */
[----:B------:R-:W-:Y:S01]  /*0ca0*/  ELECT P0, URZ, PT ;  /* 0x0000000000ff782f */ /* 0x000fe20003800000 */
[----:B------:R-:W-:-:S04]  /*0cb0*/  UIADD3 UR8, UPT, UPT, -UR8, 0x100000, URZ ;  /* 0x0010000008087890 */ /* 0x000fc8000fffe1ff */
[----:B------:R-:W-:Y:S02]  /*0cc0*/  USHF.L.U32 UR9, UR8, 0xb, URZ ;  /* 0x0000000b08097899 */ /* 0x000fe400080006ff */
[----:B------:R-:W-:Y:S02]  /*0cd0*/  USHF.L.U32 UR8, UR8, 0x1, URZ ;  /* 0x0000000108087899 */ /* 0x000fe400080006ff */
[----:B--2---:R-:W-:Y:S02]  /*0ce0*/  ULEA UR6, UR6, UR5, 0x18 ;  /* 0x0000000506067291 */ /* 0x004fe4000f8ec0ff */
[----:B------:R-:W-:-:S04]  /*0cf0*/  UIADD3 UR4, UPT, UPT, -UR4, 0x100000, URZ ;  /* 0x0010000004047890 */ /* 0x000fc8000fffe1ff */
[----:B------:R-:W-:Y:S02]  /*0d00*/  USHF.L.U32 UR5, UR4, 0xb, URZ ;  /* 0x0000000b04057899 */ /* 0x000fe400080006ff */
[----:B------:R-:W-:Y:S01]  /*0d10*/  USHF.L.U32 UR4, UR4, 0x1, URZ ;  /* 0x0000000104047899 */ /* 0x000fe200080006ff */
[----:B------:R-:W2:Y:S03]  /*0d20*/  FENCE.VIEW.ASYNC.S ;  /* 0x00000000000073c6 */ /* 0x000ea60000000000 */
[----:B--2---:R4:W2:Y:S08]  /*0d30*/  SYNCS.EXCH.64 URZ, [UR6+0x1e0], UR8 ;  /* 0x0001e00806ff75b2 */ /* 0x0048b00008000100 */
[----:B------:R4:W3:Y:S01]  /*0d40*/  SYNCS.EXCH.64 URZ, [UR6+0x1f0], UR4 ;  /* 0x0001f00406ff75b2 */ /* 0x0008e20008000100 */
[----:B------:R4:W1:Y:S01]  /*0d50*/  SYNCS.EXCH.64 URZ, [UR6+0x1e8], UR8 ;  /* 0x0001e80806ff75b2 */ /* 0x0008620008000100 */
[----:B------:R4:W1:Y:S02]  /*0d60*/  SYNCS.EXCH.64 URZ, [UR6+0x1f8], UR4 ;  /* 0x0001f80406ff75b2 */ /* 0x0008640008000100 */
[----:B----4-:R-:W-:Y:S01]  /*0d70*/  NOP ;  /* 0x0000000000007918 */ /* 0x010fe20000000000 */
.L_x_13:
[----:B------:R-:W4:Y:S01]  /*0d80*/  SHFL.IDX PT, R2, R46, RZ, 0x1f ;  /* 0x00001fff2e027589 */ /* 0x000f2200000e0000 */
[----:B------:R-:W-:Y:S01]  /*0d90*/  NOP ;  /* 0x0000000000007918 */ /* 0x000fe20000000000 */
[----:B----4-:R-:W-:-:S13]  /*0da0*/  ISETP.NE.AND P0, PT, R2, 0x5, PT ;  /* 0x000000050200780c */ /* 0x010fda0003f05270 */
[----:B------:R-:W-:Y:S05]  /*0db0*/  @P0 BRA `(.L_x_14) ;  /* 0x0000000000580947 */ /* 0x000fea0003800000 */
[----:B--23--:R-:W2:Y:S01]  /*0dc0*/  S2UR UR4, SR_CgaCtaId ;  /* 0x00000000000479c3 */ /* 0x00cea20000008800 */
        /* <DEDUP_REMOVED lines=10> */
[----:B--2---:R-:W-:Y:S01]  /*0e70*/  ULEA UR4, UR4, UR5, 0x18 ;  /* 0x0000000504047291 */ /* 0x004fe2000f8ec0ff */
[----:B------:R-:W2:Y:S11]  /*0e80*/  FENCE.VIEW.ASYNC.S ;  /* 0x00000000000073c6 */ /* 0x000eb60000000000 */
[----:B--2---:R4:W2:Y:S01]  /*0e90*/  SYNCS.EXCH.64 URZ, [UR4+0x200], UR8 ;  /* 0x0002000804ff75b2 */ /* 0x0048a20008000100 */
[----:B------:R4:W3:Y:S01]  /*0ea0*/  SYNCS.EXCH.64 URZ, [UR4+0x220], UR6 ;  /* 0x0002200604ff75b2 */ /* 0x0008e20008000100 */
[----:B------:R4:W1:Y:S01]  /*0eb0*/  SYNCS.EXCH.64 URZ, [UR4+0x208], UR8 ;  /* 0x0002080804ff75b2 */ /* 0x0008620008000100 */
[----:B------:R4:W1:Y:S01]  /*0ec0*/  SYNCS.EXCH.64 URZ, [UR4+0x228], UR6 ;  /* 0x0002280604ff75b2 */ /* 0x0008620008000100 */
[----:B------:R4:W1:Y:S01]  /*0ed0*/  SYNCS.EXCH.64 URZ, [UR4+0x210], UR8 ;  /* 0x0002100804ff75b2 */ /* 0x0008620008000100 */
[----:B------:R4:W1:Y:S01]  /*0ee0*/  SYNCS.EXCH.64 URZ, [UR4+0x230], UR6 ;  /* 0x0002300604ff75b2 */ /* 0x0008620008000100 */
[----:B------:R4:W1:Y:S01]  /*0ef0*/  SYNCS.EXCH.64 URZ, [UR4+0x218], UR8 ;  /* 0x0002180804ff75b2 */ /* 0x0008620008000100 */
[----:B------:R4:W1:Y:S02]  /*0f00*/  SYNCS.EXCH.64 URZ, [UR4+0x238], UR6 ;  /* 0x0002380604ff75b2 */ /* 0x0008640008000100 */
[----:B----4-:R-:W-:Y:S01]  /*0f10*/  NOP ;  /* 0x0000000000007918 */ /* 0x010fe20000000000 */
.L_x_14:
[----:B------:R-:W4:Y:S01]  /*0f20*/  SHFL.IDX PT, R2, R46, RZ, 0x1f ;  /* 0x00001fff2e027589 */ /* 0x000f2200000e0000 */
[----:B------:R-:W1:Y:S01]  /*0f30*/  S2UR UR54, SR_CgaCtaId ;  /* 0x00000000003679c3 */ /* 0x000e620000008800 */
[----:B------:R-:W-:Y:S01]  /*0f40*/  NOP ;  /* 0x0000000000007918 */ /* 0x000fe20000000000 */
[----:B----4-:R-:W-:-:S13]  /*0f50*/  ISETP.NE.AND P0, PT, R2, 0x3, PT ;  /* 0x000000030200780c */ /* 0x010fda0003f05270 */
[----:B-1----:R-:W-:Y:S05]  /*0f60*/  @P0 BRA `(.L_x_15) ;  /* 0x0000000000340947 */ /* 0x002fea0003800000 */
[----:B--23--:R-:W-:Y:S01]  /*0f70*/  UMOV UR4, 0x400 ;  /* 0x0000040000047882 */ /* 0x00cfe20000000000 */
[----:B------:R-:W-:Y:S01]  /*0f80*/  UMOV UR6, 0x20 ;  /* 0x0000002000067882 */ /* 0x000fe20000000000 */
[----:B------:R-:W-:Y:S02]  /*0f90*/  ULEA UR4, UR54, UR4, 0x18 ;  /* 0x0000000436047291 */ /* 0x000fe4000f8ec0ff */
[----:B------:R-:W-:-:S04]  /*0fa0*/  UIADD3 UR6, UPT, UPT, -UR6, 0x100000, URZ ;  /* 0x0010000006067890 */ /* 0x000fc8000fffe1ff */
[----:B------:R-:W-:Y:S02]  /*0fb0*/  USHF.L.U32 UR7, UR6, 0xb, URZ ;  /* 0x0000000b06077899 */ /* 0x000fe400080006ff */
[----:B------:R-:W-:Y:S01]  /*0fc0*/  USHF.L.U32 UR6, UR6, 0x1, URZ ;  /* 0x0000000106067899 */ /* 0x000fe200080006ff */
[----:B------:R-:W-:Y:S01]  /*0fd0*/  ELECT P0, URZ, PT ;  /* 0x0000000000ff782f */ /* 0x000fe20003800000 */
[----:B------:R-:W1:Y:S10]  /*0fe0*/  FENCE.VIEW.ASYNC.S ;  /* 0x00000000000073c6 */ /* 0x000e740000000000 */
[----:B-1----:R1:W4:Y:S01]  /*0ff0*/  SYNCS.EXCH.64 URZ, [UR4+0x240], UR6 ;  /* 0x0002400604ff75b2 */ /* 0x0023220008000100 */
[----:B------:R1:W2:Y:S01]  /*1000*/  SYNCS.EXCH.64 URZ, [UR4+0x250], UR6 ;  /* 0x0002500604ff75b2 */ /* 0x0002a20008000100 */
[----:B------:R1:W3:Y:S01]  /*1010*/  SYNCS.EXCH.64 URZ, [UR4+0x248], UR6 ;  /* 0x0002480604ff75b2 */ /* 0x0002e20008000100 */
[----:B------:R1:W1:Y:S01]  /*1020*/  SYNCS.EXCH.64 URZ, [UR4+0x258], UR6 ;  /* 0x0002580604ff75b2 */ /* 0x0002620008000100 */
[----:B------:R-:W-:Y:S01]  /*1030*/  NOP ;  /* 0x0000000000007918 */ /* 0x000fe20000000000 */
.L_x_15:
[----:B-123--:R-:W1:Y:S01]  /*1040*/  LDCU UR4, c[0x0][0x36c] ;  /* 0x00006d80ff0477ac */ /* 0x00ee620008000800 */
[----:B------:R-:W-:Y:S01]  /*1050*/  ISETP.NE.OR P3, PT, R0, 0x2, !P3 ;  /* 0x000000020000780c */ /* 0x000fe20005f65670 */
[----:B------:R-:W-:Y:S01]  /*1060*/  NOP ;  /* 0x0000000000007918 */ /* 0x000fe20000000000 */
[----:B------:R-:W-:Y:S01]  /*1070*/  LOP3.LUT R0, R55, 0x1f, RZ, 0xc0, !PT ;  /* 0x0000001f37007812 */ /* 0x000fe200078ec0ff */
[----:B------:R-:W-:Y:S02]  /*1080*/  UISETP.NE.AND UP4, UPT, UR22, URZ, UPT ;  /* 0x000000ff1600728c */ /* 0x000fe4000bf85270 */
[----:B-1----:R-:W-:-:S09]  /*1090*/  UISETP.EQ.U32.AND UP5, UPT, UR4, 0x1, UPT ;  /* 0x000000010400788c */ /* 0x002fd2000bfa2070 */
[----:B------:R-:W-:Y:S05]  /*10a0*/  BRA.U !UP5, `(.L_x_16) ;  /* 0x000000010d087547 */ /* 0x000fea000b800000 */
[----:B----4-:R-:W-:Y:S01]  /*10b0*/  UCGABAR_ARV ;  /* 0x00000000000079c7 */ /* 0x010fe20008000000 */
[----:B------:R-:W-:Y:S05]  /*10c0*/  BRA `(.L_x_17) ;  /* 0x0000000000047947 */ /* 0x000fea0003800000 */
.L_x_16:
[----:B----4-:R-:W-:Y:S01]  /*10d0*/  NOP ;  /* 0x0000000000007918 */ /* 0x010fe20000000000 */
.L_x_17:
[----:B------:R-:W1:Y:S01]  /*10e0*/  S2UR UR7, SR_CTAID.X ;  /* 0x00000000000779c3 */ /* 0x000e620000002500 */
[----:B------:R-:W-:-:S05]  /*10f0*/  CS2R.32 R48, SR_CgaSize ;  /* 0x0000000000307805 */ /* 0x000fca0000008a00 */
[----:B------:R-:W-:-:S05]  /*1100*/  IMAD R48, R48, -0xa0, RZ ;  /* 0xffffff6030307824 */ /* 0x000fca00078e02ff */
[----:B------:R-:W-:-:S14]  /*1110*/  R2UR UR5, R48 ;  /* 0x00000000300572ca */ /* 0x000fdc00000e0000 */
[----:B------:R-:W2:Y:S01]  /*1120*/  LDCU UR5, c[0x0][UR5+0x2b0] ;  /* 0x00005600050577ac */ /* 0x000ea20008000800 */
[----:B------:R-:W-:-:S05]  /*1130*/  CS2R.32 R48, SR_CgaSize ;  /* 0x0000000000307805 */ /* 0x000fca0000008a00 */
[----:B------:R-:W-:-:S05]  /*1140*/  IMAD R48, R48, -0xa0, RZ ;  /* 0xffffff6030307824 */ /* 0x000fca00078e02ff */
[----:B------:R-:W-:-:S14]  /*1150*/  R2UR UR4, R48 ;  /* 0x00000000300472ca */ /* 0x000fdc00000e0000 */
[----:B------:R-:W3:Y:S01]  /*1160*/  LDCU UR4, c[0x0][UR4+0x2b4] ;  /* 0x00005680040477ac */ /* 0x000ee20008000800 */
[----:B------:R-:W4:Y:S01]  /*1170*/  S2UR UR8, SR_CTAID.Y ;  /* 0x00000000000879c3 */ /* 0x000f220000002600 */
[----:B------:R-:W-:-:S05]  /*1180*/  CS2R.32 R48, SR_CgaSize ;  /* 0x0000000000307805 */ /* 0x000fca0000008a00 */
[----:B------:R-:W-:-:S05]  /*1190*/  IMAD R48, R48, -0xa0, RZ ;  /* 0xffffff6030307824 */ /* 0x000fca00078e02ff */
[----:B------:R-:W-:-:S14]  /*11a0*/  R2UR UR9, R48 ;  /* 0x00000000300972ca */ /* 0x000fdc00000e0000 */
[----:B------:R-:W3:Y:S01]  /*11b0*/  LDCU UR9, c[0x0][UR9+0x2a0] ;  /* 0x00005400090977ac */ /* 0x000ee20008000800 */
[----:B------:R-:W-:-:S05]  /*11c0*/  CS2R.32 R48, SR_CgaSize ;  /* 0x0000000000307805 */ /* 0x000fca0000008a00 */
[----:B------:R-:W-:-:S05]  /*11d0*/  IMAD R48, R48, -0xa0, RZ ;  /* 0xffffff6030307824 */ /* 0x000fca00078e02ff */
[----:B------:R-:W-:-:S14]  /*11e0*/  R2UR UR10, R48 ;  /* 0x00000000300a72ca */ /* 0x000fdc00000e0000 */
[----:B------:R-:W3:Y:S01]  /*11f0*/  LDCU UR10, c[0x0][UR10+0x2a4] ;  /* 0x000054800a0a77ac */ /* 0x000ee20008000800 */
[----:B------:R-:W3:Y:S01]  /*1200*/  S2UR UR36, SR_CTAID.Z ;  /* 0x00000000002479c3 */ /* 0x000ee20000002700 */
[----:B------:R-:W3:Y:S01]  /*1210*/  LDCU UR23, c[0x0][0xb24] ;  /* 0x00016480ff1777ac */ /* 0x000ee20008000800 */
[----:B------:R-:W3:Y:S01]  /*1220*/  LDCU UR40, c[0x0][0xb24] ;  /* 0x00016480ff2877ac */ /* 0x000ee20008000800 */
[----:B-1----:R-:W-:Y:S01]  /*1230*/  I2FP.F32.U32 R3, UR7 ;  /* 0x0000000700037c45 */ /* 0x002fe20008201000 */
[----:B------:R-:W1:Y:S04]  /*1240*/  LDCU UR27, c[0x0][0xb30] ;  /* 0x00016600ff1b77ac */ /* 0x000e680008000800 */
[----:B--2---:R-:W-:Y:S01]  /*1250*/  FMUL R3, R3, UR5 ;  /* 0x0000000503037c20 */ /* 0x004fe20008400000 */
[----:B------:R-:W-:Y:S01]  /*1260*/  USHF.L.U32 UR24, UR54, 0x8, URZ ;  /* 0x0000000836187899 */ /* 0x000fe200080006ff */
[----:B----4-:R-:W-:Y:S01]  /*1270*/  I2FP.F32.U32 R2, UR8 ;  /* 0x0000000800027c45 */ /* 0x010fe20008201000 */
[----:B------:R-:W-:Y:S01]  /*1280*/  UMOV UR26, UR7 ;  /* 0x00000007001a7c82 */ /* 0x000fe20008000000 */
[----:B------:R-:W-:-:S02]  /*1290*/  UMOV UR30, UR8 ;  /* 0x00000008001e7c82 */ /* 0x000fc40008000000 */
[----:B------:R-:W2:Y:S01]  /*12a0*/  F2I.U32.TRUNC.NTZ R3, R3 ;  /* 0x0000000300037305 */ /* 0x000ea2000020f000 */
[----:B---3--:R-:W-:Y:S01]  /*12b0*/  UISETP.GE.AND UP2, UPT, UR23, 0x1, UPT ;  /* 0x000000011700788c */ /* 0x008fe2000bf46270 */
[----:B------:R-:W-:-:S06]  /*12c0*/  FMUL R2, R2, UR4 ;  /* 0x0000000402027c20 */ /* 0x000fcc0008400000 */
[----:B------:R-:W3:Y:S01]  /*12d0*/  F2I.U32.TRUNC.NTZ R2, R2 ;  /* 0x0000000200027305 */ /* 0x000ee2000020f000 */
[----:B--2---:R-:W-:Y:S02]  /*12e0*/  R2UR UR4, R3 ;  /* 0x00000000030472ca */ /* 0x004fe400000e0000 */
[----:B---3--:R-:W-:Y:S02]  /*12f0*/  R2UR UR6, R2 ;  /* 0x00000000020672ca */ /* 0x008fe400000e0000 */
[----:B------:R-:W-:-:S09]  /*1300*/  PRMT R2, RZ, 0x7610, R2 ;  /* 0x00007610ff027816 */ /* 0x000fd20000000002 */
[----:B------:R-:W-:-:S04]  /*1310*/  UIADD3 UR5, UPT, UPT, -UR4, URZ, URZ ;  /* 0x000000ff04057290 */ /* 0x000fc8000fffe1ff */
[----:B------:R-:W-:Y:S02]  /*1320*/  UIMAD UR5, UR9, UR5, UR7 ;  /* 0x00000005090572a4 */ /* 0x000fe4000f8e0207 */
[----:B------:R-:W-:-:S04]  /*1330*/  UIADD3 UR4, UPT, UPT, -UR6, URZ, URZ ;  /* 0x000000ff06047290 */ /* 0x000fc8000fffe1ff */
[----:B------:R-:W-:Y:S01]  /*1340*/  IMAD.U32 R48, RZ, RZ, UR5 ;  /* 0x00000005ff307e24 */ /* 0x000fe2000f8e00ff */
[----:B------:R-:W-:-:S06]  /*1350*/  UIMAD UR4, UR10, UR4, UR8 ;  /* 0x000000040a0472a4 */ /* 0x000fcc000f8e0208 */
[----:B------:R-:W-:Y:S01]  /*1360*/  IMAD.U32 R47, RZ, RZ, UR4 ;  /* 0x00000004ff2f7e24 */ /* 0x000fe2000f8e00ff */
[----:B-1----:R-:W-:Y:S06]  /*1370*/  BRA.U UP4, `(.L_x_18) ;  /* 0x0000000104807547 */ /* 0x002fec000b800000 */
[----:B------:R-:W-:Y:S02]  /*1380*/  R2UR UR9, R47 ;  /* 0x000000002f0972ca */ /* 0x000fe400000e0000 */
[----:B------:R-:W-:-:S11]  /*1390*/  R2UR UR8, R48 ;  /* 0x00000000300872ca */ /* 0x000fd600000e0000 */
[----:B------:R-:W-:Y:S02]  /*13a0*/  UISETP.NE.AND UP0, UPT, UR9, 0x1, UPT ;  /* 0x000000010900788c */ /* 0x000fe4000bf05270 */
[----:B------:R-:W-:Y:S02]  /*13b0*/  UISETP.NE.AND UP1, UPT, UR9, 0x2, UPT ;  /* 0x000000020900788c */ /* 0x000fe4000bf25270 */
[----:B------:R-:W-:Y:S02]  /*13c0*/  USEL UR5, URZ, 0x2, UP0 ;  /* 0x00000002ff057887 */ /* 0x000fe40008000000 */
[----:B------:R-:W-:Y:S02]  /*13d0*/  UISETP.NE.AND UP0, UPT, UR9, 0x3, UPT ;  /* 0x000000030900788c */ /* 0x000fe4000bf05270 */
[----:B------:R-:W-:Y:S02]  /*13e0*/  USEL UR4, URZ, 0x4, UP1 ;  /* 0x00000004ff047887 */ /* 0x000fe40008800000 */
[----:B------:R-:W-:-:S02]  /*13f0*/  UISETP.NE.AND UP1, UPT, UR9, 0x4, UPT ;  /* 0x000000040900788c */ /* 0x000fc4000bf25270 */
[----:B------:R-:W-:Y:S02]  /*1400*/  USEL UR7, URZ, 0x8, UP0 ;  /* 0x00000008ff077887 */ /* 0x000fe40008000000 */
[----:B------:R-:W-:Y:S02]  /*1410*/  UISETP.NE.AND UP0, UPT, UR9, 0x5, UPT ;  /* 0x000000050900788c */ /* 0x000fe4000bf05270 */
[----:B------:R-:W-:Y:S02]  /*1420*/  USEL UR6, URZ, 0x10, UP1 ;  /* 0x00000010ff067887 */ /* 0x000fe40008800000 */
[----:B------:R-:W-:Y:S02]  /*1430*/  UISETP.NE.AND UP1, UPT, UR9, 0x6, UPT ;  /* 0x000000060900788c */ /* 0x000fe4000bf25270 */
[----:B------:R-:W-:Y:S02]  /*1440*/  USEL UR11, URZ, 0x20, UP0 ;  /* 0x00000020ff0b7887 */ /* 0x000fe40008000000 */
[----:B------:R-:W-:-:S02]  /*1450*/  UISETP.NE.AND UP0, UPT, UR9, 0x7, UPT ;  /* 0x000000070900788c */ /* 0x000fc4000bf05270 */
[----:B------:R-:W-:Y:S02]  /*1460*/  USEL UR12, URZ, 0x40, UP1 ;  /* 0x00000040ff0c7887 */ /* 0x000fe40008800000 */
[----:B------:R-:W-:Y:S02]  /*1470*/  UISETP.NE.AND UP1, UPT, UR9, URZ, UPT ;  /* 0x000000ff0900728c */ /* 0x000fe4000bf25270 */
[----:B------:R-:W-:Y:S02]  /*1480*/  USEL UR13, URZ, 0x80, UP0 ;  /* 0x00000080ff0d7887 */ /* 0x000fe40008000000 */
[----:B------:R-:W-:Y:S02]  /*1490*/  UISETP.NE.AND UP0, UPT, UR8, URZ, UPT ;  /* 0x000000ff0800728c */ /* 0x000fe4000bf05270 */
[----:B------:R-:W-:Y:S02]  /*14a0*/  UISETP.EQ.OR UP1, UPT, UR8, URZ, !UP1 ;  /* 0x000000ff0800728c */ /* 0x000fe4000cf22670 */
[----:B------:R-:W-:-:S02]  /*14b0*/  USEL UR9, UR5, 0x2, UP0 ;  /* 0x0000000205097887 */ /* 0x000fc40008000000 */
[----:B------:R-:W-:Y:S02]  /*14c0*/  USEL UR4, UR4, 0x4, UP0 ;  /* 0x0000000404047887 */ /* 0x000fe40008000000 */
[----:B------:R-:W-:Y:S02]  /*14d0*/  USEL UR5, URZ, 0x1, !UP1 ;  /* 0x00000001ff057887 */ /* 0x000fe4000c800000 */
[----:B------:R-:W-:Y:S02]  /*14e0*/  USEL UR10, UR7, 0x8, UP0 ;  /* 0x00000008070a7887 */ /* 0x000fe40008000000 */
[----:B------:R-:W-:Y:S02]  /*14f0*/  USEL UR8, UR6, 0x10, UP0 ;  /* 0x0000001006087887 */ /* 0x000fe40008000000 */
[----:B------:R-:W-:Y:S02]  /*1500*/  UIADD3 UR4, UPT, UPT, UR4, UR9, UR5 ;  /* 0x0000000904047290 */ /* 0x000fe4000fffe005 */
[----:B------:R-:W-:-:S02]  /*1510*/  USEL UR7, UR11, 0x20, UP0 ;  /* 0x000000200b077887 */ /* 0x000fc40008000000 */
[----:B------:R-:W-:Y:S02]  /*1520*/  USEL UR6, UR12, 0x40, UP0 ;  /* 0x000000400c067887 */ /* 0x000fe40008000000 */
[----:B------:R-:W-:Y:S02]  /*1530*/  UIADD3 UR4, UPT, UPT, UR8, UR10, UR4 ;  /* 0x0000000a08047290 */ /* 0x000fe4000fffe004 */
[----:B------:R-:W-:Y:S02]  /*1540*/  USEL UR5, UR13, 0x80, UP0 ;  /* 0x000000800d057887 */ /* 0x000fe40008000000 */
[----:B------:R-:W-:-:S04]  /*1550*/  UIADD3 UR4, UPT, UPT, UR6, UR7, UR4 ;  /* 0x0000000706047290 */ /* 0x000fc8000fffe004 */
[----:B------:R-:W-:-:S06]  /*1560*/  UIADD3 UR4, UPT, UPT, UR4, UR5, URZ ;  /* 0x0000000504047290 */ /* 0x000fcc000fffe0ff */
[----:B------:R-:W-:Y:S02]  /*1570*/  IMAD.U32 R2, RZ, RZ, UR4 ;  /* 0x00000004ff027e24 */ /* 0x000fe4000f8e00ff */
.L_x_18:
[----:B------:R-:W-:Y:S05]  /*1580*/  BRA.U !UP2, `(.L_x_19) ;  /* 0x000000010ad47547 */ /* 0x000fea000b800000 */
[----:B------:R-:W1:Y:S01]  /*1590*/  LDCU.128 UR12, c[0x0][0xb10] ;  /* 0x00016200ff0c77ac */ /* 0x000e620008000c00 */
[----:B------:R-:W2:Y:S01]  /*15a0*/  LDCU UR6, c[0x0][0x370] ;  /* 0x00006e00ff0677ac */ /* 0x000ea20008000800 */
[----:B------:R-:W3:Y:S01]  /*15b0*/  LDCU UR5, c[0x0][0x374] ;  /* 0x00006e80ff0577ac */ /* 0x000ee20008000800 */
[----:B------:R-:W4:Y:S01]  /*15c0*/  LDCU UR25, c[0x0][0xb0c] ;  /* 0x00016180ff1977ac */ /* 0x000f220008000800 */
[----:B------:R-:W4:Y:S01]  /*15d0*/  LDCU UR4, c[0x0][0xb20] ;  /* 0x00016400ff0477ac */ /* 0x000f220008000800 */
[----:B------:R-:W4:Y:S01]  /*15e0*/  LDCU.64 UR8, c[0x0][0xb28] ;  /* 0x00016500ff0877ac */ /* 0x000f220008000a00 */
[----:B-1----:R-:W-:Y:S02]  /*15f0*/  UISETP.NE.AND UP0, UPT, UR14, 0x1, UPT ;  /* 0x000000010e00788c */ /* 0x002fe4000bf05270 */
[----:B---3--:R-:W-:Y:S02]  /*1600*/  UIMAD.WIDE.U32 UR10, UR5, UR15, URZ ;  /* 0x0000000f050a72a5 */ /* 0x008fe4000f8e00ff */
[----:B--2---:R-:W-:-:S02]  /*1610*/  UIMAD.WIDE.U32 UR18, UR6, UR12, URZ ;  /* 0x0000000c061272a5 */ /* 0x004fc4000f8e00ff */
[----:B----4-:R-:W-:Y:S02]  /*1620*/  UISETP.NE.AND UP1, UPT, UR25, 0x1, UPT ;  /* 0x000000011900788c */ /* 0x010fe4000bf25270 */
[----:B------:R-:W-:Y:S01]  /*1630*/  UISETP.NE.AND UP2, UPT, UR23, 0x1, UPT ;  /* 0x000000011700788c */ /* 0x000fe2000bf45270 */
[----:B------:R-:W-:Y:S02]  /*1640*/  UMOV UR10, UR11 ;  /* 0x0000000b000a7c82 */ /* 0x000fe40008000000 */
[----:B------:R-:W-:Y:S01]  /*1650*/  UMOV UR18, UR19 ;  /* 0x0000001300127c82 */ /* 0x000fe20008000000 */
[----:B------:R-:W-:Y:S02]  /*1660*/  @UP0 USHF.R.U32.HI UR5, URZ, UR4, UR10 ;  /* 0x00000004ff050299 */ /* 0x000fe4000801160a */
[----:B------:R-:W-:Y:S02]  /*1670*/  UIMAD.WIDE.U32 UR20, UR30, UR15, URZ ;  /* 0x0000000f1e1472a5 */ /* 0x000fe4000f8e00ff */
[----:B------:R-:W-:-:S02]  /*1680*/  UIMAD.WIDE.U32 UR10, UR5, UR8, URZ ;  /* 0x00000008050a72a5 */ /* 0x000fc4000f8e00ff */
[----:B------:R-:W-:Y:S02]  /*1690*/  @UP1 USHF.R.U32.HI UR6, URZ, UR13, UR18 ;  /* 0x0000000dff061299 */ /* 0x000fe40008011612 */
[----:B------:R-:W-:Y:S02]  /*16a0*/  UIMAD.WIDE.U32 UR16, UR26, UR12, URZ ;  /* 0x0000000c1a1072a5 */ /* 0x000fe4000f8e00ff */
[----:B------:R-:W-:Y:S01]  /*16b0*/  UIMAD.WIDE.U32 UR18, UR6, UR8, URZ ;  /* 0x00000008061272a5 */ /* 0x000fe2000f8e00ff */
[----:B------:R-:W-:Y:S01]  /*16c0*/  UMOV UR20, UR21 ;  /* 0x0000001500147c82 */ /* 0x000fe20008000000 */
[----:B------:R-:W-:Y:S01]  /*16d0*/  UMOV UR10, UR11 ;  /* 0x0000000b000a7c82 */ /* 0x000fe20008000000 */
[----:B------:R-:W-:Y:S02]  /*16e0*/  USHF.R.U32.HI UR20, URZ, UR4, UR20 ;  /* 0x00000004ff147299 */ /* 0x000fe40008011614 */
[----:B------:R-:W-:Y:S02]  /*16f0*/  @UP2 USHF.R.U32.HI UR5, URZ, UR9, UR10 ;  /* 0x00000009ff052299 */ /* 0x000fe4000801160a */
[----:B------:R-:W-:Y:S01]  /*1700*/  UMOV UR7, UR19 ;  /* 0x0000001300077c82 */ /* 0x000fe20008000000 */
[----:B------:R-:W-:Y:S01]  /*1710*/  UMOV UR16, UR17 ;  /* 0x0000001100107c82 */ /* 0x000fe20008000000 */
[----:B------:R-:W-:-:S02]  /*1720*/  @UP2 USHF.R.U32.HI UR6, URZ, UR9, UR7 ;  /* 0x00000009ff062299 */ /* 0x000fc40008011607 */
[----:B------:R-:W-:Y:S02]  /*1730*/  USHF.R.U32.HI UR13, URZ, UR13, UR16 ;  /* 0x0000000dff0d7299 */ /* 0x000fe40008011610 */
[----:B------:R-:W-:Y:S02]  /*1740*/  USEL UR4, UR30, UR20, !UP0 ;  /* 0x000000141e047287 */ /* 0x000fe4000c000000 */
[----:B------:R-:W-:Y:S02]  /*1750*/  UIMAD UR7, UR5, UR23, URZ ;  /* 0x00000017050772a4 */ /* 0x000fe4000f8e02ff */
[----:B------:R-:W-:Y:S02]  /*1760*/  USEL UR5, UR26, UR13, !UP1 ;  /* 0x0000000d1a057287 */ /* 0x000fe4000c800000 */
[----:B------:R-:W-:Y:S02]  /*1770*/  UIMAD UR12, UR6, UR23, URZ ;  /* 0x00000017060c72a4 */ /* 0x000fe4000f8e02ff */
[----:B------:R-:W-:-:S02]  /*1780*/  UISETP.GE.AND UP0, UPT, UR4, UR7, UPT ;  /* 0x000000070400728c */ /* 0x000fc4000bf06270 */
[----:B------:R-:W-:Y:S02]  /*1790*/  UIMAD.WIDE.U32 UR10, UR4, UR8, URZ ;  /* 0x00000008040a72a5 */ /* 0x000fe4000f8e00ff */
[----:B------:R-:W-:Y:S02]  /*17a0*/  UISETP.GE.OR UP0, UPT, UR5, UR12, UP0 ;  /* 0x0000000c0500728c */ /* 0x000fe40008706670 */
[----:B------:R-:W-:Y:S02]  /*17b0*/  UIMAD.WIDE.U32 UR12, UR5, UR8, URZ ;  /* 0x00000008050c72a5 */ /* 0x000fe4000f8e00ff */
[----:B------:R-:W-:Y:S01]  /*17c0*/  UIADD3 UR10, UPT, UPT, -UR4, URZ, URZ ;  /* 0x000000ff040a7290 */ /* 0x000fe2000fffe1ff */
[----:B------:R-:W-:Y:S01]  /*17d0*/  UMOV UR8, UR11 ;  /* 0x0000000b00087c82 */ /* 0x000fe20008000000 */
[----:B------:R-:W-:Y:S02]  /*17e0*/  UIADD3 UR11, UPT, UPT, -UR5, URZ, URZ ;  /* 0x000000ff050b7290 */ /* 0x000fe4000fffe1ff */
[----:B------:R-:W-:-:S03]  /*17f0*/  USHF.R.U32.HI UR8, URZ, UR9, UR8 ;  /* 0x00000009ff087299 */ /* 0x000fc60008011608 */
[----:B------:R-:W-:Y:S01]  /*1800*/  @!UP0 UMOV UR7, UR13 ;  /* 0x0000000d00078c82 */ /* 0x000fe20008000000 */
[----:B------:R-:W-:Y:S02]  /*1810*/  UIMAD UR30, UR14, UR10, UR30 ;  /* 0x0000000a0e1e72a4 */ /* 0x000fe4000f8e021e */
[----:B------:R-:W-:Y:S02]  /*1820*/  USEL UR8, UR4, UR8, !UP2 ;  /* 0x0000000804087287 */ /* 0x000fe4000d000000 */
[----:B------:R-:W-:Y:S02]  /*1830*/  @!UP0 USHF.R.U32.HI UR7, URZ, UR9, UR7 ;  /* 0x00000009ff078299 */ /* 0x000fe40008011607 */
[----:B------:R-:W-:Y:S02]  /*1840*/  UIADD3 UR9, UPT, UPT, -UR8, URZ, URZ ;  /* 0x000000ff08097290 */ /* 0x000fe4000fffe1ff */
[----:B------:R-:W-:Y:S02]  /*1850*/  @!UP0 USEL UR7, UR5, UR7, !UP2 ;  /* 0x0000000705078287 */ /* 0x000fe4000d000000 */
[----:B------:R-:W-:-:S02]  /*1860*/  UIMAD UR9, UR23, UR9, UR4 ;  /* 0x00000009170972a4 */ /* 0x000fc4000f8e0204 */
[----:B------:R-:W-:Y:S02]  /*1870*/  @!UP0 UIADD3 UR8, UPT, UPT, UR8, -UR7, URZ ;  /* 0x8000000708088290 */ /* 0x000fe4000fffe0ff */
[----:B------:R-:W-:Y:S02]  /*1880*/  @!UP0 UIMAD UR6, UR9, UR6, UR7 ;  /* 0x00000006090682a4 */ /* 0x000fe4000f8e0207 */
[----:B------:R-:W-:Y:S02]  /*1890*/  @!UP0 UIMAD UR4, UR8, UR23, UR5 ;  /* 0x00000017080482a4 */ /* 0x000fe4000f8e0205 */
[----:B------:R-:W-:Y:S02]  /*18a0*/  UIMAD UR26, UR25, UR11, UR26 ;  /* 0x0000000b191a72a4 */ /* 0x000fe4000f8e021a */
[----:B------:R-:W-:Y:S01]  /*18b0*/  UIMAD UR30, UR4, UR14, UR30 ;  /* 0x0000000e041e72a4 */ /* 0x000fe2000f8e021e */
[----:B------:R-:W-:Y:S02]  /*18c0*/  @!UP0 UMOV UR5, UR6 ;  /* 0x0000000600058c82 */ /* 0x000fe40008000000 */
[----:B------:R-:W-:-:S12]  /*18d0*/  UIMAD UR26, UR5, UR25, UR26 ;  /* 0x00000019051a72a4 */ /* 0x000fd8000f8e021a */
.L_x_19:
[----:B------:R-:W-:Y:S02]  /*18e0*/  UISETP.NE.AND UP1, UPT, UR27, 0x1, UPT ;  /* 0x000000011b00788c */ /* 0x000fe4000bf25270 */
[----:B------:R-:W-:Y:S02]  /*18f0*/  UISETP.NE.AND UP0, UPT, UR22, 0x2, UPT ;  /* 0x000000021600788c */ /* 0x000fe4000bf05270 */
[----:B------:R-:W-:-:S05]  /*1900*/  ULOP3.LUT UR21, UR24, 0x700, URZ, 0xc0, !UPT ;  /* 0x0000070018157892 */ /* 0x000fca000f8ec0ff */
[----:B------:R-:W-:Y:S07]  /*1910*/  BRA.U UP1, `(.L_x_20) ;  /* 0x0000000101447547 */ /* 0x000fee000b800000 */
[----:B------:R-:W1:Y:S01]  /*1920*/  LDCU.128 UR8, c[0x0][0xb10] ;  /* 0x00016200ff0877ac */ /* 0x000e620008000c00 */
[----:B------:R-:W2:Y:S01]  /*1930*/  LDCU UR12, c[0x0][0xb0c] ;  /* 0x00016180ff0c77ac */ /* 0x000ea20008000800 */
[----:B------:R-:W3:Y:S01]  /*1940*/  LDCU UR13, c[0x0][0xb20] ;  /* 0x00016400ff0d77ac */ /* 0x000ee20008000800 */
[----:B-1----:R-:W-:Y:S02]  /*1950*/  UIMAD.WIDE.U32 UR6, UR26, UR8, URZ ;  /* 0x000000081a0672a5 */ /* 0x002fe4000f8e00ff */
[----:B------:R-:W-:Y:S02]  /*1960*/  UIMAD.WIDE.U32 UR4, UR30, UR11, URZ ;  /* 0x0000000b1e0472a5 */ /* 0x000fe4000f8e00ff */
[----:B--2---:R-:W-:Y:S02]  /*1970*/  UISETP.NE.AND UP2, UPT, UR12, 0x1, UPT ;  /* 0x000000010c00788c */ /* 0x004fe4000bf45270 */
[----:B------:R-:W-:Y:S01]  /*1980*/  UISETP.NE.AND UP1, UPT, UR10, 0x1, UPT ;  /* 0x000000010a00788c */ /* 0x000fe2000bf25270 */
[----:B------:R-:W-:-:S02]  /*1990*/  UMOV UR6, UR7 ;  /* 0x0000000700067c82 */ /* 0x000fc40008000000 */
[----:B------:R-:W-:Y:S01]  /*19a0*/  UMOV UR4, UR5 ;  /* 0x0000000500047c82 */ /* 0x000fe20008000000 */
[----:B------:R-:W-:Y:S02]  /*19b0*/  USHF.R.U32.HI UR6, URZ, UR9, UR6 ;  /* 0x00000009ff067299 */ /* 0x000fe40008011606 */
[----:B---3--:R-:W-:Y:S02]  /*19c0*/  USHF.R.U32.HI UR4, URZ, UR13, UR4 ;  /* 0x0000000dff047299 */ /* 0x008fe40008011604 */
[----:B------:R-:W-:Y:S02]  /*19d0*/  USEL UR5, UR26, UR6, !UP2 ;  /* 0x000000061a057287 */ /* 0x000fe4000d000000 */
[----:B------:R-:W-:-:S04]  /*19e0*/  USEL UR4, UR30, UR4, !UP1 ;  /* 0x000000041e047287 */ /* 0x000fc8000c800000 */
[----:B------:R-:W-:Y:S02]  /*19f0*/  UIADD3 UR6, UPT, UPT, UR5, -UR4, URZ ;  /* 0x8000000405067290 */ /* 0x000fe4000fffe0ff */
[----:B------:R-:W-:Y:S02]  /*1a00*/  UIADD3 UR4, UPT, UPT, -UR5, UR4, URZ ;  /* 0x0000000405047290 */ /* 0x000fe4000fffe1ff */
[----:B------:R-:W-:Y:S02]  /*1a10*/  UIMAD UR30, UR6, UR10, UR30 ;  /* 0x0000000a061e72a4 */ /* 0x000fe4000f8e021e */
[----:B------:R-:W-:-:S12]  /*1a20*/  UIMAD UR26, UR4, UR12, UR26 ;  /* 0x0000000c041a72a4 */ /* 0x000fd8000f8e021a */
.L_x_20:
[----:B------:R-:W-:Y:S05]  /*1a30*/  BRA.U !UP5, `(.L_x_21) ;  /* 0x000000010d0c7547 */ /* 0x000fea000b800000 */
[----:B------:R-:W-:Y:S01]  /*1a40*/  UCGABAR_WAIT ;  /* 0x0000000000007dc7 */ /* 0x000fe20008000000 */
[----:B------:R-:W-:Y:S01]  /*1a50*/  CCTL.IVALL ;  /* 0x00000000ff00798f */ /* 0x000fe20002000000 */
[----:B------:R-:W-:Y:S05]  /*1a60*/  BRA `(.L_x_22) ;  /* 0x0000000000047947 */ /* 0x000fea0003800000 */
.L_x_21:
[----:B------:R-:W-:Y:S06]  /*1a70*/  BAR.SYNC.DEFER_BLOCKING 0x0 ;  /* 0x0000000000007b1d */ /* 0x000fec0000010000 */
.L_x_22:
[----:B------:R-:W-:Y:S05]  /*1a80*/  BRA.U UP0, `(.L_x_23) ;  /* 0x0000001d00dc7547 */ /* 0x000fea000b800000 */
[----:B------:R-:W1:Y:S01]  /*1a90*/  LDCU UR6, c[0x0][0x38c] ;  /* 0x00007180ff0677ac */ /* 0x000e620008000800 */
[----:B------:R-:W-:Y:S01]  /*1aa0*/  PLOP3.LUT P1, PT, PT, PT, UP3, 0x80, 0x8 ;  /* 0x000000000008781c */ /* 0x000fe20003f2f038 */
[----:B------:R-:W-:Y:S01]  /*1ab0*/  IMAD.MOV.U32 R12, RZ, RZ, 0x1 ;  /* 0x00000001ff0c7424 */ /* 0x000fe200078e00ff */
[----:B------:R-:W-:Y:S01]  /*1ac0*/  ISETP.EQ.OR P2, PT, R0, RZ, P3 ;  /* 0x000000ff0000720c */ /* 0x000fe20001f42670 */
[----:B------:R-:W-:Y:S01]  /*1ad0*/  UISETP.NE.AND UP1, UPT, UR22, URZ, UPT ;  /* 0x000000ff1600728c */ /* 0x000fe2000bf25270 */
[----:B------:R-:W-:Y:S02]  /*1ae0*/  PLOP3.LUT P1, PT, P1, PT, PT, 0x8, 0x80 ;  /* 0x000000000080781c */ /* 0x000fe40000f2e170 */
[----:B------:R-:W-:Y:S01]  /*1af0*/  CS2R R10, SRZ ;  /* 0x00000000000a7805 */ /* 0x000fe2000001ff00 */
[----:B------:R-:W-:Y:S01]  /*1b00*/  IMAD.MOV.U32 R9, RZ, RZ, RZ ;  /* 0x000000ffff097224 */ /* 0x000fe200078e00ff */
[----:B------:R-:W2:Y:S01]  /*1b10*/  LDCU UR39, c[0x0][0x370] ;  /* 0x00006e00ff2777ac */ /* 0x000ea20008000800 */
[----:B------:R-:W-:Y:S01]  /*1b20*/  IMAD.MOV.U32 R8, RZ, RZ, 0x1 ;  /* 0x00000001ff087424 */ /* 0x000fe200078e00ff */
[----:B------:R-:W3:Y:S01]  /*1b30*/  LDCU.64 UR28, c[0x0][0x348] ;  /* 0x00006900ff1c77ac */ /* 0x000ee20008000a00 */
[----:B------:R-:W-:-:S02]  /*1b40*/  USHF.R.U32.HI UR44, URZ, 0x5, UR21 ;  /* 0x00000005ff2c7899 */ /* 0x000fc40008011615 */
[----:B-1----:R-:W-:Y:S02]  /*1b50*/  UIADD3 UR5, UPT, UPT, UR6, 0x1f, URZ ;  /* 0x0000001f06057890 */ /* 0x002fe4000fffe0ff */
[----:B------:R-:W-:Y:S02]  /*1b60*/  UIADD3 UR45, UPT, UPT, UR6, 0x3e, URZ ;  /* 0x0000003e062d7890 */ /* 0x000fe4000fffe0ff */
[----:B------:R-:W-:Y:S01]  /*1b70*/  USHF.R.S32.HI UR4, URZ, 0x1f, UR5 ;  /* 0x0000001fff047899 */ /* 0x000fe20008011405 */
[----:B------:R-:W1:Y:S03]  /*1b80*/  LDCU UR38, c[0x0][0x374] ;  /* 0x00006e80ff2677ac */ /* 0x000e660008000800 */
[----:B------:R-:W-:Y:S02]  /*1b90*/  ULEA.HI UR4, UR4, UR5, URZ, 0x5 ;  /* 0x0000000504047291 */ /* 0x000fe4000f8f28ff */
[----:B------:R-:W-:-:S02]  /*1ba0*/  USEL UR25, UR37, 0x2, UP1 ;  /* 0x0000000225197887 */ /* 0x000fc40008800000 */
[----:B------:R-:W-:Y:S02]  /*1bb0*/  USHF.R.S32.HI UR42, URZ, 0x5, UR4 ;  /* 0x00000005ff2a7899 */ /* 0x000fe40008011404 */
[----:B------:R-:W-:Y:S02]  /*1bc0*/  UIADD3 UR4, UPT, UPT, UR6, -0x1, URZ ;  /* 0xffffffff06047890 */ /* 0x000fe4000fffe0ff */
[----:B------:R-:W-:Y:S02]  /*1bd0*/  UISETP.LT.U32.AND UP0, UPT, UR42, 0x1a, UPT ;  /* 0x0000001a2a00788c */ /* 0x000fe4000bf01070 */
[----:B------:R-:W-:Y:S02]  /*1be0*/  UISETP.GE.U32.AND UP2, UPT, UR4, -0x3f, UPT ;  /* 0xffffffc10400788c */ /* 0x000fe4000bf46070 */
[----:B------:R-:W-:Y:S01]  /*1bf0*/  USEL UR41, UR42, 0x1a, UP0 ;  /* 0x0000001a2a297887 */ /* 0x000fe20008000000 */
[----:B------:R-:W-:-:S03]  /*1c00*/  UMOV UR5, URZ ;  /* 0x000000ff00057c82 */ /* 0x000fc60008000000 */
[----:B------:R-:W-:Y:S02]  /*1c10*/  UIADD3 UR24, UPT, UPT, UR41, -0x1, URZ ;  /* 0xffffffff29187890 */ /* 0x000fe4000fffe0ff */
[----:B------:R-:W-:-:S03]  /*1c20*/  UIADD3 UR43, UPT, UPT, UR42, -UR41, URZ ;  /* 0x800000292a2b7290 */ /* 0x000fc6000fffe0ff */
[----:B------:R-:W-:-:S04]  /*1c30*/  @UP2 UIADD3 UR24, UPT, UPT, UR41, URZ, URZ ;  /* 0x000000ff29182290 */ /* 0x000fc8000fffe0ff */
[----:B-123--:R-:W-:-:S12]  /*1c40*/  UIADD3 UR24, UPT, UPT, UR24, 0x1, URZ ;  /* 0x0000000118187890 */ /* 0x00efd8000fffe0ff */
.L_x_43:
[----:B------:R-:W-:Y:S01]  /*1c50*/  UISETP.NE.AND UP0, UPT, UR54, URZ, UPT ;  /* 0x000000ff3600728c */ /* 0x000fe2000bf05270 */
[----:B------:R-:W1:Y:S08]  /*1c60*/  S2UR UR54, SR_CgaCtaId ;  /* 0x00000000003679c3 */ /* 0x000e700000008800 */
[----:B------:R-:W-:Y:S05]  /*1c70*/  BRA.U UP0, `(.L_x_24) ;  /* 0x0000000100347547 */ /* 0x000fea000b800000 */
[----:B------:R-:W2:Y:S01]  /*1c80*/  S2R R0, SR_CgaCtaId ;  /* 0x0000000000007919 */ /* 0x000ea20000008800 */
[----:B------:R-:W-:-:S04]  /*1c90*/  MOV R2, 0x400 ;  /* 0x0000040000027802 */ /* 0x000fc80000000f00 */
[----:B--2---:R-:W-:Y:S02]  /*1ca0*/  LEA R0, R0, R2, 0x18 ;  /* 0x0000000200007211 */ /* 0x004fe400078ec0ff */
[----:B------:R-:W-:-:S03]  /*1cb0*/  SHF.L.U32 R2, R8, 0x1f, RZ ;  /* 0x0000001f08027819 */ /* 0x000fc600000006ff */
[----:B------:R-:W-:-:S04]  /*1cc0*/  IMAD R0, R9, 0x8, R0 ;  /* 0x0000000809007824 */ /* 0x000fc800078e0200 */
[----:B------:R-:W2:Y:S02]  /*1cd0*/  SYNCS.PHASECHK.TRANS64.TRYWAIT P0, [R0+URZ+0x250], R2 ;  /* 0x00025002000075a7 */ /* 0x000ea400080011ff */
[----:B--2---:R-:W-:Y:S05]  /*1ce0*/  @!P0 BRA `(.L_x_25) ;  /* 0x0000006400f88947 */ /* 0x004fea0003800000 */
.L_x_145:
[----:B------:R-:W-:Y:S01]  /*1cf0*/  VIADD R9, R9, 0x1 ;  /* 0x0000000109097836 */ /* 0x000fe20000000000 */
[----:B------:R2:W-:Y:S04]  /*1d00*/  SYNCS.ARRIVE.TRANS64.A1T0 RZ, [R0+URZ+0x240], RZ ;  /* 0x000240ff00ff79a7 */ /* 0x0005e800081000ff */
[----:B------:R-:W-:-:S04]  /*1d10*/  ISETP.NE.AND P0, PT, R9, 0x2, PT ;  /* 0x000000020900780c */ /* 0x000fc80003f05270 */
[----:B------:R-:W-:Y:S02]  /*1d20*/  SEL R9, R9, RZ, P0 ;  /* 0x000000ff09097207 */ /* 0x000fe40000000000 */
[----:B--2---:R-:W-:-:S04]  /*1d30*/  SEL R0, RZ, 0x1, P0 ;  /* 0x00000001ff007807 */ /* 0x004fc80000000000 */
[----:B------:R-:W-:-:S07]  /*1d40*/  LOP3.LUT R8, R8, R0, RZ, 0x3c, !PT ;  /* 0x0000000008087212 */ /* 0x000fce00078e3cff */
.L_x_24:
[----:B------:R-:W-:Y:S01]  /*1d50*/  UMOV UR6, 0x400 ;  /* 0x0000040000067882 */ /* 0x000fe20000000000 */
[----:B------:R-:W-:Y:S01]  /*1d60*/  SHF.L.U32 R0, R12, 0x1f, RZ ;  /* 0x0000001f0c007819 */ /* 0x000fe200000006ff */
[----:B-1----:R-:W-:Y:S02]  /*1d70*/  ULEA UR6, UR54, UR6, 0x18 ;  /* 0x0000000636067291 */ /* 0x002fe4000f8ec0ff */
[----:B------:R-:W-:Y:S02]  /*1d80*/  UISETP.GE.U32.AND UP0, UPT, UR45, 0x3f, UPT ;  /* 0x0000003f2d00788c */ /* 0x000fe4000bf06070 */
[----:B------:R-:W-:Y:S02]  /*1d90*/  ULEA UR4, UR5, UR6, 0x3 ;  /* 0x0000000605047291 */ /* 0x000fe4000f8e18ff */
[----:B------:R-:W-:Y:S02]  /*1da0*/  USHF.L.U32 UR11, UR30, 0x6, URZ ;  /* 0x000000061e0b7899 */ /* 0x000fe400080006ff */
[----:B------:R-:W-:Y:S01]  /*1db0*/  ULEA UR35, UR26, UR44, 0x6 ;  /* 0x0000002c1a237291 */ /* 0x000fe2000f8e30ff */
[----:B------:R-:W-:-:S04]  /*1dc0*/  UMOV UR13, URZ ;  /* 0x000000ff000d7c82 */ /* 0x000fc80008000000 */
[----:B------:R1:W2:Y:S01]  /*1dd0*/  SYNCS.PHASECHK.TRANS64.TRYWAIT P0, [UR4+0xd0], R0 ;  /* 0x0000d000ff0075a7 */ /* 0x0002a20008001104 */
[----:B------:R-:W-:Y:S06]  /*1de0*/  BRA.U !UP0, `(.L_x_26) ;  /* 0x0000000108bc7547 */ /* 0x000fec000b800000 */
[----:B------:R-:W-:Y:S01]  /*1df0*/  UMOV UR7, URZ ;  /* 0x000000ff00077c82 */ /* 0x000fe20008000000 */
[----:B------:R-:W-:-:S05]  /*1e00*/  UMOV UR4, UR5 ;  /* 0x0000000500047c82 */ /* 0x000fca0008000000 */
.L_x_32:
[----:B------:R-:W-:Y:S01]  /*1e10*/  ULEA UR33, UR4, UR6, 0x3 ;  /* 0x0000000604217291 */ /* 0x000fe2000f8e18ff */
[----:B--2---:R-:W-:Y:S01]  /*1e20*/  @!P3 MOV R2, 0x2000 ;  /* 0x000020000002b802 */ /* 0x004fe20000000f00 */
[----:B--2-4-:R-:W-:Y:S10]  /*1e30*/  @P0 BRA `(.L_x_27) ;  /* 0x00000000000c0947 */ /* 0x014ff40003800000 */
[----:B------:R-:W-:-:S04]  /*1e40*/  SHF.L.U32 R3, R12, 0x1f, RZ ;  /* 0x0000001f0c037819 */ /* 0x000fc800000006ff */
[----:B------:R-:W2:Y:S02]  /*1e50*/  SYNCS.PHASECHK.TRANS64.TRYWAIT P0, [UR33+0xd0], R3 ;  /* 0x0000d003ff0075a7 */ /* 0x000ea40008001121 */
[----:B--2---:R-:W-:Y:S05]  /*1e60*/  @!P0 BRA `(.L_x_28) ;  /* 0x0000006400ac8947 */ /* 0x004fea0003800000 */
.L_x_27:
[----:B------:R2:W-:Y:S01]  /*1e70*/  @!P3 SYNCS.ARRIVE.TRANS64 RZ, [UR33], R2 ;  /* 0x00000002ffffb9a7 */ /* 0x0005e20008000021 */
[----:B------:R-:W-:-:S04]  /*1e80*/  ULOP3.LUT UR5, UR25, 0x2, URZ, 0xfc, !UPT ;  /* 0x0000000219057892 */ /* 0x000fc8000f8efcff */
[----:B------:R-:W-:-:S09]  /*1e90*/  UISETP.NE.AND UP0, UPT, UR5, 0x2, UPT ;  /* 0x000000020500788c */ /* 0x000fd2000bf05270 */
[----:B------:R-:W-:Y:S05]  /*1ea0*/  BRA.U UP0, `(.L_x_29) ;  /* 0x0000000100047547 */ /* 0x000fea000b800000 */
[----:B------:R-:W-:Y:S05]  /*1eb0*/  BPT.TRAP 0x1 ;  /* 0x000000040000795c */ /* 0x000fea0000300000 */
.L_x_29:
[----:B------:R-:W-:Y:S04]  /*1ec0*/  BSSY.RECONVERGENT B0, `(.L_x_30) ;  /* 0x0000003000007945 */ /* 0x000fe80003800200 */
[----:B------:R-:W-:Y:S05]  /*1ed0*/  @P2 BRA `(.L_x_31) ;  /* 0x0000000000042947 */ /* 0x000fea0003800000 */
[----:B------:R-:W-:Y:S05]  /*1ee0*/  BPT.TRAP 0x1 ;  /* 0x000000040000795c */ /* 0x000fea0000300000 */
.L_x_31:
[----:B------:R-:W-:Y:S05]  /*1ef0*/  BSYNC.RECONVERGENT B0 ;  /* 0x0000000000007941 */ /* 0x000fea0003800200 */
.L_x_30:
[----:B------:R-:W-:Y:S02]  /*1f00*/  UIADD3 UR5, UPT, UPT, UR4, 0x1, URZ ;  /* 0x0000000104057890 */ /* 0x000fe4000fffe0ff */
[----:B------:R-:W-:Y:S02]  /*1f10*/  UIADD3 UR16, UP1, UPT, UR28, 0x80, URZ ;  /* 0x000000801c107890 */ /* 0x000fe4000ff3e0ff */
[----:B------:R-:W-:Y:S02]  /*1f20*/  UISETP.NE.AND UP0, UPT, UR5, 0x1a, UPT ;  /* 0x0000001a0500788c */ /* 0x000fe4000bf05270 */
[----:B------:R-:W-:Y:S02]  /*1f30*/  USHF.L.U32 UR34, UR7, 0x5, URZ ;  /* 0x0000000507227899 */ /* 0x000fe400080006ff */
[----:B------:R-:W-:Y:S02]  /*1f40*/  USEL UR9, URZ, 0x1, UP0 ;  /* 0x00000001ff097887 */ /* 0x000fe40008000000 */
[----:B------:R-:W-:-:S02]  /*1f50*/  USEL UR5, UR5, URZ, UP0 ;  /* 0x000000ff05057287 */ /* 0x000fc40008000000 */
[----:B------:R-:W-:Y:S02]  /*1f60*/  UIADD3 UR14, UP0, UPT, UR28, 0x180, URZ ;  /* 0x000001801c0e7890 */ /* 0x000fe4000ff1e0ff */
[----:B------:R-:W-:Y:S01]  /*1f70*/  ULEA UR8, UR5, UR6, 0x3 ;  /* 0x0000000605087291 */ /* 0x000fe2000f8e18ff */
[----:B------:R-:W-:Y:S01]  /*1f80*/  LOP3.LUT R12, R12, UR9, RZ, 0x3c, !PT ;  /* 0x000000090c0c7c12 */ /* 0x000fe2000f8e3cff */
[----:B------:R-:W-:Y:S02]  /*1f90*/  UIADD3.X UR17, UPT, UPT, URZ, UR29, URZ, UP1, !UPT ;  /* 0x0000001dff117290 */ /* 0x000fe40008ffe4ff */
[----:B------:R-:W-:Y:S01]  /*1fa0*/  UIADD3.X UR15, UPT, UPT, URZ, UR29, URZ, UP0, !UPT ;  /* 0x0000001dff0f7290 */ /* 0x000fe200087fe4ff */
[----:B-1----:R-:W-:Y:S01]  /*1fb0*/  SHF.L.U32 R0, R12, 0x1f, RZ ;  /* 0x0000001f0c007819 */ /* 0x002fe200000006ff */
[----:B------:R-:W-:Y:S01]  /*1fc0*/  UMOV UR18, 0x0 ;  /* 0x0000000000127882 */ /* 0x000fe20000000000 */
[----:B------:R-:W-:Y:S01]  /*1fd0*/  UMOV UR19, 0x10000000 ;  /* 0x1000000000137882 */ /* 0x000fe20000000000 */
[----:B------:R-:W-:Y:S01]  /*1fe0*/  UMOV UR12, UR36 ;  /* 0x00000024000c7c82 */ /* 0x000fe20008000000 */
[----:B------:R3:W4:Y:S01]  /*1ff0*/  SYNCS.PHASECHK.TRANS64.TRYWAIT P0, [UR8+0xd0], R0 ;  /* 0x0000d000ff0075a7 */ /* 0x0007220008001108 */
[----:B------:R-:W-:Y:S01]  /*2000*/  USHF.L.U32 UR8, UR4, 0xc, URZ ;  /* 0x0000000c04087899 */ /* 0x000fe200080006ff */
[----:B------:R-:W-:-:S02]  /*2010*/  UMOV UR9, UR33 ;  /* 0x0000002100097c82 */ /* 0x000fc40008000000 */
[----:B------:R-:W-:Y:S01]  /*2020*/  UMOV UR4, 0xff0000 ;  /* 0x00ff000000047882 */ /* 0x000fe20000000000 */
[----:B------:R-:W-:Y:S02]  /*2030*/  ULEA UR32, UR21, UR8, 0x1 ;  /* 0x0000000815207291 */ /* 0x000fe4000f8e08ff */
[----:B------:R-:W-:Y:S02]  /*2040*/  UIADD3 UR8, UPT, UPT, UR6, 0x1d600, UR8 ;  /* 0x0001d60006087890 */ /* 0x000fe4000fffe008 */
[----:B------:R-:W-:Y:S01]  /*2050*/  UIADD3 UR32, UPT, UPT, UR6, 0x3600, UR32 ;  /* 0x0000360006207890 */ /* 0x000fe2000fffe020 */
[----:B------:R-:W-:Y:S01]  /*2060*/  UMOV UR10, UR34 ;  /* 0x00000022000a7c82 */ /* 0x000fe20008000000 */
[----:B------:R-:W-:Y:S01]  /*2070*/  UIADD3 UR7, UPT, UPT, UR7, 0x1, URZ ;  /* 0x0000000107077890 */ /* 0x000fe2000fffe0ff */
[----:B------:R-:W-:-:S03]  /*2080*/  UMOV UR13, UR24 ;  /* 0x00000018000d7c82 */ /* 0x000fc60008000000 */
[----:B------:R-:W-:-:S03]  /*2090*/  UISETP.NE.AND UP0, UPT, UR7, UR24, UPT ;  /* 0x000000180700728c */ /* 0x000fc6000bf05270 */
[----:B------:R1:W-:Y:S01]  /*20a0*/  UTMALDG.3D.MULTICAST [UR32], [UR16], UR4, desc[UR18] ;  /* 0x00001220100073b4 */ /* 0x0003e20008011804 */
[----:B------:R3:W-:Y:S01]  /*20b0*/  UTMALDG.3D [UR8], [UR14], desc[UR18] ;  /* 0x000012080e0075b4 */ /* 0x0007e20008011000 */
[----:B-1----:R-:W-:-:S04]  /*20c0*/  UMOV UR4, UR5 ;  /* 0x0000000500047c82 */ /* 0x002fc80008000000 */
[----:B---3--:R-:W-:Y:S05]  /*20d0*/  BRA.U UP0, `(.L_x_32) ;  /* 0xfffffffd004c7547 */ /* 0x008fea000b83ffff */
.L_x_26:
[----:B------:R-:W-:Y:S01]  /*20e0*/  ULEA UR4, UR5, UR6, 0x3 ;  /* 0x0000000605047291 */ /* 0x000fe2000f8e18ff */
[----:B-1----:R-:W-:Y:S01]  /*20f0*/  SHF.L.U32 R0, R12, 0x1f, RZ ;  /* 0x0000001f0c007819 */ /* 0x002fe200000006ff */
[----:B------:R-:W-:Y:S01]  /*2100*/  @!P1 SYNCS.ARRIVE.TRANS64.A1T0 RZ, [UR6+0x1d8], RZ ;  /* 0x0001d8ffffff99a7 */ /* 0x000fe20008100006 */
[----:B------:R-:W-:-:S06]  /*2110*/  UISETP.GT.AND UP0, UPT, UR42, UR41, UPT ;  /* 0x000000292a00728c */ /* 0x000fcc000bf04270 */
[----:B--2-4-:R1:W2:Y:S03]  /*2120*/  SYNCS.PHASECHK.TRANS64.TRYWAIT P0, [UR4+0xd0], R0 ;  /* 0x0000d000ff0075a7 */ /* 0x0142a60008001104 */
[----:B------:R-:W-:Y:S05]  /*2130*/  BRA.U !UP0, `(.L_x_33) ;  /* 0x0000000108c07547 */ /* 0x000fea000b800000 */
[----:B------:R-:W-:Y:S01]  /*2140*/  UIADD3 UR26, UPT, UPT, UR43, UR13, URZ ;  /* 0x0000000d2b1a7290 */ /* 0x000fe2000fffe0ff */
[----:B------:R-:W-:-:S11]  /*2150*/  UMOV UR4, UR5 ;  /* 0x0000000500047c82 */ /* 0x000fd60008000000 */
.L_x_39:
[----:B------:R-:W-:Y:S01]  /*2160*/  ULEA UR17, UR4, UR6, 0x3 ;  /* 0x0000000604117291 */ /* 0x000fe2000f8e18ff */
[----:B--2---:R-:W-:Y:S01]  /*2170*/  @!P3 MOV R2, 0x2000 ;  /* 0x000020000002b802 */ /* 0x004fe20000000f00 */
[----:B--2-4-:R-:W-:Y:S10]  /*2180*/  @P0 BRA `(.L_x_34) ;  /* 0x00000000000c0947 */ /* 0x014ff40003800000 */
[----:B------:R-:W-:-:S04]  /*2190*/  SHF.L.U32 R3, R12, 0x1f, RZ ;  /* 0x0000001f0c037819 */ /* 0x000fc800000006ff */
[----:B------:R-:W2:Y:S02]  /*21a0*/  SYNCS.PHASECHK.TRANS64.TRYWAIT P0, [UR17+0xd0], R3 ;  /* 0x0000d003ff0075a7 */ /* 0x000ea40008001111 */
[----:B--2---:R-:W-:Y:S05]  /*21b0*/  @!P0 BRA `(.L_x_35) ;  /* 0x0000006000f08947 */ /* 0x004fea0003800000 */
.L_x_34:
[----:B------:R2:W-:Y:S01]  /*21c0*/  @!P3 SYNCS.ARRIVE.TRANS64 RZ, [UR17], R2 ;  /* 0x00000002ffffb9a7 */ /* 0x0005e20008000011 */
[----:B------:R-:W-:-:S04]  /*21d0*/  ULOP3.LUT UR5, UR25, 0x2, URZ, 0xfc, !UPT ;  /* 0x0000000219057892 */ /* 0x000fc8000f8efcff */
[----:B------:R-:W-:-:S09]  /*21e0*/  UISETP.NE.AND UP0, UPT, UR5, 0x2, UPT ;  /* 0x000000020500788c */ /* 0x000fd2000bf05270 */
[----:B------:R-:W-:Y:S05]  /*21f0*/  BRA.U UP0, `(.L_x_36) ;  /* 0x0000000100047547 */ /* 0x000fea000b800000 */
[----:B------:R-:W-:Y:S05]  /*2200*/  BPT.TRAP 0x1 ;  /* 0x000000040000795c */ /* 0x000fea0000300000 */
.L_x_36:
[----:B------:R-:W-:Y:S04]  /*2210*/  BSSY.RECONVERGENT B0, `(.L_x_37) ;  /* 0x0000003000007945 */ /* 0x000fe80003800200 */
[----:B------:R-:W-:Y:S05]  /*2220*/  @P2 BRA `(.L_x_38) ;  /* 0x0000000000042947 */ /* 0x000fea0003800000 */
[----:B------:R-:W-:Y:S05]  /*2230*/  BPT.TRAP 0x1 ;  /* 0x000000040000795c */ /* 0x000fea0000300000 */
.L_x_38:
[----:B------:R-:W-:Y:S05]  /*2240*/  BSYNC.RECONVERGENT B0 ;  /* 0x0000000000007941 */ /* 0x000fea0003800200 */
.L_x_37:
[----:B------:R-:W-:Y:S02]  /*2250*/  UIADD3 UR5, UPT, UPT, UR4, 0x1, URZ ;  /* 0x0000000104057890 */ /* 0x000fe4000fffe0ff */
[----:B------:R-:W-:Y:S02]  /*2260*/  UIADD3 UR14, UP1, UPT, UR28, 0x80, URZ ;  /* 0x000000801c0e7890 */ /* 0x000fe4000ff3e0ff */
[----:B------:R-:W-:Y:S02]  /*2270*/  UISETP.NE.AND UP0, UPT, UR5, 0x1a, UPT ;  /* 0x0000001a0500788c */ /* 0x000fe4000bf05270 */
[----:B------:R-:W-:Y:S02]  /*2280*/  USHF.L.U32 UR18, UR13, 0x5, URZ ;  /* 0x000000050d127899 */ /* 0x000fe400080006ff */
[----:B------:R-:W-:Y:S02]  /*2290*/  USEL UR8, URZ, 0x1, UP0 ;  /* 0x00000001ff087887 */ /* 0x000fe40008000000 */
[----:B------:R-:W-:-:S02]  /*22a0*/  USEL UR5, UR5, URZ, UP0 ;  /* 0x000000ff05057287 */ /* 0x000fc40008000000 */
[----:B------:R-:W-:Y:S02]  /*22b0*/  UIADD3 UR22, UP0, UPT, UR28, 0x180, URZ ;  /* 0x000001801c167890 */ /* 0x000fe4000ff1e0ff */
[----:B------:R-:W-:Y:S01]  /*22c0*/  LOP3.LUT R12, R12, UR8, RZ, 0x3c, !PT ;  /* 0x000000080c0c7c12 */ /* 0x000fe2000f8e3cff */
[----:B------:R-:W-:Y:S02]  /*22d0*/  USHF.L.U32 UR8, UR4, 0xc, URZ ;  /* 0x0000000c04087899 */ /* 0x000fe400080006ff */
[----:B------:R-:W-:Y:S01]  /*22e0*/  ULEA UR7, UR5, UR6, 0x3 ;  /* 0x0000000605077291 */ /* 0x000fe2000f8e18ff */
[----:B-1----:R-:W-:Y:S01]  /*22f0*/  SHF.L.U32 R0, R12, 0x1f, RZ ;  /* 0x0000001f0c007819 */ /* 0x002fe200000006ff */
[----:B------:R-:W-:Y:S02]  /*2300*/  ULEA UR16, UR21, UR8, 0x1 ;  /* 0x0000000815107291 */ /* 0x000fe4000f8e08ff */
[----:B------:R-:W-:Y:S02]  /*2310*/  UIADD3.X UR15, UPT, UPT, URZ, UR29, URZ, UP1, !UPT ;  /* 0x0000001dff0f7290 */ /* 0x000fe40008ffe4ff */
[----:B------:R-:W-:-:S02]  /*2320*/  UIADD3 UR16, UPT, UPT, UR6, 0x3600, UR16 ;  /* 0x0000360006107890 */ /* 0x000fc4000fffe010 */
[----:B------:R-:W-:Y:S01]  /*2330*/  UIADD3 UR8, UPT, UPT, UR6, 0x1d600, UR8 ;  /* 0x0001d60006087890 */ /* 0x000fe2000fffe008 */
[----:B------:R3:W4:Y:S01]  /*2340*/  SYNCS.PHASECHK.TRANS64.TRYWAIT P0, [UR7+0xd0], R0 ;  /* 0x0000d000ff0075a7 */ /* 0x0007220008001107 */
[----:B------:R-:W-:Y:S01]  /*2350*/  UIADD3.X UR23, UPT, UPT, URZ, UR29, URZ, UP0, !UPT ;  /* 0x0000001dff177290 */ /* 0x000fe200087fe4ff */
[----:B------:R-:W-:Y:S01]  /*2360*/  UMOV UR4, 0xff0000 ;  /* 0x00ff000000047882 */ /* 0x000fe20000000000 */
[----:B------:R-:W-:Y:S01]  /*2370*/  UMOV UR30, 0x0 ;  /* 0x00000000001e7882 */ /* 0x000fe20000000000 */
[----:B------:R-:W-:Y:S01]  /*2380*/  UMOV UR31, 0x10000000 ;  /* 0x10000000001f7882 */ /* 0x000fe20000000000 */
[----:B------:R-:W-:Y:S01]  /*2390*/  UMOV UR19, UR35 ;  /* 0x0000002300137c82 */ /* 0x000fe20008000000 */
[----:B------:R-:W-:Y:S01]  /*23a0*/  UMOV UR20, UR36 ;  /* 0x0000002400147c82 */ /* 0x000fe20008000000 */
[----:B------:R-:W-:Y:S01]  /*23b0*/  UMOV UR12, UR36 ;  /* 0x00000024000c7c82 */ /* 0x000fe20008000000 */
[----:B------:R-:W-:Y:S01]  /*23c0*/  UMOV UR9, UR17 ;  /* 0x0000001100097c82 */ /* 0x000fe20008000000 */
[----:B------:R-:W-:Y:S01]  /*23d0*/  UMOV UR10, UR18 ;  /* 0x00000012000a7c82 */ /* 0x000fe20008000000 */
[----:B------:R1:W-:Y:S01]  /*23e0*/  UTMALDG.3D.MULTICAST [UR16], [UR14], UR4, desc[UR30] ;  /* 0x00001e100e0073b4 */ /* 0x0003e20008011804 */
[----:B------:R-:W-:-:S04]  /*23f0*/  UIADD3 UR13, UPT, UPT, UR13, 0x1, URZ ;  /* 0x000000010d0d7890 */ /* 0x000fc8000fffe0ff */
[----:B------:R-:W-:Y:S01]  /*2400*/  UISETP.NE.AND UP0, UPT, UR13, UR26, UPT ;  /* 0x0000001a0d00728c */ /* 0x000fe2000bf05270 */
[----:B------:R3:W-:Y:S01]  /*2410*/  UTMALDG.3D [UR8], [UR22], desc[UR30] ;  /* 0x00001e08160075b4 */ /* 0x0007e20008011000 */
[----:B-1----:R-:W-:-:S07]  /*2420*/  UMOV UR4, UR5 ;  /* 0x0000000500047c82 */ /* 0x002fce0008000000 */
[----:B---3--:R-:W-:Y:S05]  /*2430*/  BRA.U UP0, `(.L_x_39) ;  /* 0xfffffffd00487547 */ /* 0x008fea000b83ffff */
.L_x_33:
[C---:B------:R-:W-:Y:S01]  /*2440*/  LEA R3, R11.reuse, UR6, 0x3 ;  /* 0x000000060b037c11 */ /* 0x040fe2000f8e18ff */
[----:B------:R-:W-:Y:S01]  /*2450*/  NOP ;  /* 0x0000000000007918 */ /* 0x000fe20000000000 */
[----:B-1----:R-:W-:Y:S02]  /*2460*/  SHF.L.U32 R0, R10, 0x1f, RZ ;  /* 0x0000001f0a007819 */ /* 0x002fe400000006ff */
[----:B------:R-:W-:Y:S02]  /*2470*/  LEA R4, R11, UR6, 0x4 ;  /* 0x000000060b047c11 */ /* 0x000fe4000f8e20ff */
[----:B--2-4-:R-:W1:Y:S02]  /*2480*/  SYNCS.PHASECHK.TRANS64.TRYWAIT P0, [R3+URZ+0x1e0], R0 ;  /* 0x0001e000030075a7 */ /* 0x014e6400080011ff */
[----:B-1----:R-:W-:Y:S05]  /*2490*/  @!P0 BRA `(.L_x_40) ;  /* 0x0000006000508947 */ /* 0x002fea0003800000 */
.L_x_148:
[----:B------:R-:W2:Y:S01]  /*24a0*/  LDS.128 R4, [R4+0x270] ;  /* 0x0002700004047984 */ /* 0x000ea20000000c00 */
[----:B------:R-:W-:Y:S01]  /*24b0*/  UISETP.GE.AND UP0, UPT, UR40, 0x1, UPT ;  /* 0x000000012800788c */ /* 0x000fe2000bf06270 */
[----:B------:R-:W-:Y:S01]  /*24c0*/  @!PT LDS RZ, [RZ] ;  /* 0x00000000fffff984 */ /* 0x000fe20000000800 */
[----:B------:R-:W-:Y:S01]  /*24d0*/  @!PT LDS RZ, [RZ] ;  /* 0x00000000fffff984 */ /* 0x000fe20000000800 */
[----:B------:R-:W-:Y:S01]  /*24e0*/  @!PT LDS RZ, [RZ] ;  /* 0x00000000fffff984 */ /* 0x000fe20000000800 */
[----:B------:R-:W-:Y:S01]  /*24f0*/  @!PT LDS RZ, [RZ] ;  /* 0x00000000fffff984 */ /* 0x000fe20000000800 */
[----:B------:R3:W-:Y:S06]  /*2500*/  MEMBAR.ALL.CTA ;  /* 0x0000000000007992 */ /* 0x0007ec0000008000 */
[----:B---3--:R-:W3:Y:S01]  /*2510*/  FENCE.VIEW.ASYNC.S ;  /* 0x00000000000073c6 */ /* 0x008ee20000000000 */
[----:B--2---:R-:W-:-:S13]  /*2520*/  LOP3.LUT P0, RZ, R6, 0x1, RZ, 0xc0, !PT ;  /* 0x0000000106ff7812 */ /* 0x004fda000780c0ff */
[----:B---3--:R-:W-:Y:S01]  /*2530*/  VOTEU.ANY UP1, P0 ;  /* 0x0000000000ff7886 */ /* 0x008fe20000020100 */
[----:B------:R-:W-:-:S13]  /*2540*/  PLOP3.LUT P0, PT, PT, PT, UP1, 0x80, 0x8 ;  /* 0x000000000008781c */ /* 0x000fda0003f0f018 */
[----:B-1----:R-:W-:Y:S02]  /*2550*/  @P0 LOP3.LUT R0, R5, 0xffff, RZ, 0xc0, !PT ;  /* 0x0000ffff05000812 */ /* 0x002fe400078ec0ff */
[----:B------:R-:W-:Y:S02]  /*2560*/  @P0 MOV R2, R4 ;  /* 0x0000000400020202 */ /* 0x000fe40000000f00 */
[----:B------:R-:W-:Y:S01]  /*2570*/  @P0 R2UR UR7, R0 ;  /* 0x00000000000702ca */ /* 0x000fe200000e0000 */
[----:B------:R-:W-:Y:S01]  /*2580*/  VIADD R0, R3, 0x1f0 ;  /* 0x000001f003007836 */ /* 0x000fe20000000000 */
[----:B------:R-:W-:Y:S02]  /*2590*/  @P0 SHF.R.U32.HI R4, RZ, 0x10, R5 ;  /* 0x00000010ff040819 */ /* 0x000fe40000011605 */
[----:B------:R-:W-:Y:S02]  /*25a0*/  @P0 R2UR UR8, R2 ;  /* 0x00000000020802ca */ /* 0x000fe400000e0000 */
[----:B------:R-:W-:-:S02]  /*25b0*/  PRMT R0, RZ, 0x654, R0 ;  /* 0x00000654ff007816 */ /* 0x000fc40000000000 */
[----:B------:R-:W-:Y:S02]  /*25c0*/  @P0 R2UR UR4, R4 ;  /* 0x00000000040402ca */ /* 0x000fe400000e0000 */
[----:B------:R1:W-:Y:S03]  /*25d0*/  SYNCS.ARRIVE.TRANS64.RED.A1T0 RZ, [R0+URZ], RZ ;  /* 0x000000ff00ff79a7 */ /* 0x0003e600081004ff */
[----:B------:R-:W-:-:S04]  /*25e0*/  @UP1 UMOV UR27, UR7 ;  /* 0x00000007001b1c82 */ /* 0x000fc80008000000 */
[----:B------:R-:W-:-:S04]  /*25f0*/  @UP1 UMOV UR37, UR8 ;  /* 0x0000000800251c82 */ /* 0x000fc80008000000 */
[----:B------:R-:W-:Y:S01]  /*2600*/  @UP1 UMOV UR36, UR4 ;  /* 0x0000000400241c82 */ /* 0x000fe20008000000 */
[----:B------:R-:W-:Y:S05]  /*2610*/  BRA.U !UP0, `(.L_x_41) ;  /* 0x0000000108d47547 */ /* 0x000fea000b800000 */
[----:B------:R-:W2:Y:S01]  /*2620*/  LDCU.128 UR12, c[0x0][0xb10] ;  /* 0x00016200ff0c77ac */ /* 0x000ea20008000c00 */
[----:B------:R-:W3:Y:S01]  /*2630*/  LDCU UR26, c[0x0][0xb20] ;  /* 0x00016400ff1a77ac */ /* 0x000ee20008000800 */
[----:B------:R-:W4:Y:S01]  /*2640*/  LDCU UR20, c[0x0][0xb0c] ;  /* 0x00016180ff1477ac */ /* 0x000f220008000800 */
[----:B------:R-:W1:Y:S01]  /*2650*/  LDCU.64 UR10, c[0x0][0xb28] ;  /* 0x00016500ff0a77ac */ /* 0x000e620008000a00 */
[----:B------:R-:W-:Y:S02]  /*2660*/  UISETP.NE.AND UP3, UPT, UR40, 0x1, UPT ;  /* 0x000000012800788c */ /* 0x000fe4000bf65270 */
[----:B--2---:R-:W-:Y:S02]  /*2670*/  UIMAD.WIDE.U32 UR16, UR38, UR15, URZ ;  /* 0x0000000f261072a5 */ /* 0x004fe4000f8e00ff */
[----:B------:R-:W-:Y:S02]  /*2680*/  UIMAD.WIDE.U32 UR8, UR39, UR12, URZ ;  /* 0x0000000c270872a5 */ /* 0x000fe4000f8e00ff */
[----:B------:R-:W-:-:S02]  /*2690*/  UISETP.NE.AND UP0, UPT, UR14, 0x1, UPT ;  /* 0x000000010e00788c */ /* 0x000fc4000bf05270 */
[----:B------:R-:W-:Y:S01]  /*26a0*/  UIMAD.WIDE.U32 UR22, UR27, UR15, URZ ;  /* 0x0000000f1b1672a5 */ /* 0x000fe2000f8e00ff */
[----:B------:R-:W-:Y:S02]  /*26b0*/  UMOV UR16, UR17 ;  /* 0x0000001100107c82 */ /* 0x000fe40008000000 */
[----:B------:R-:W-:Y:S01]  /*26c0*/  UMOV UR8, UR9 ;  /* 0x0000000900087c82 */ /* 0x000fe20008000000 */
[----:B---3--:R-:W-:Y:S02]  /*26d0*/  USHF.R.U32.HI UR16, URZ, UR26, UR16 ;  /* 0x0000001aff107299 */ /* 0x008fe40008011610 */
[----:B----4-:R-:W-:Y:S02]  /*26e0*/  UISETP.NE.AND UP2, UPT, UR20, 0x1, UPT ;  /* 0x000000011400788c */ /* 0x010fe4000bf45270 */
[----:B------:R-:W-:Y:S02]  /*26f0*/  USHF.R.U32.HI UR8, URZ, UR13, UR8 ;  /* 0x0000000dff087299 */ /* 0x000fe40008011608 */
[----:B------:R-:W-:-:S02]  /*2700*/  USEL UR7, UR38, UR16, !UP0 ;  /* 0x0000001026077287 */ /* 0x000fc4000c000000 */
[----:B------:R-:W-:Y:S02]  /*2710*/  USEL UR8, UR39, UR8, !UP2 ;  /* 0x0000000827087287 */ /* 0x000fe4000d000000 */
[----:B-1----:R-:W-:Y:S01]  /*2720*/  UIMAD.WIDE.U32 UR16, UR7, UR10, URZ ;  /* 0x0000000a071072a5 */ /* 0x002fe2000f8e00ff */
[----:B------:R-:W-:Y:S01]  /*2730*/  UMOV UR4, UR23 ;  /* 0x0000001700047c82 */ /* 0x000fe20008000000 */
[----:B------:R-:W-:Y:S02]  /*2740*/  UIMAD.WIDE.U32 UR18, UR37, UR12, URZ ;  /* 0x0000000c251272a5 */ /* 0x000fe4000f8e00ff */
[----:B------:R-:W-:-:S03]  /*2750*/  UIMAD.WIDE.U32 UR22, UR8, UR10, URZ ;  /* 0x0000000a081672a5 */ /* 0x000fc6000f8e00ff */
[----:B------:R-:W-:Y:S01]  /*2760*/  UMOV UR16, UR17 ;  /* 0x0000001100107c82 */ /* 0x000fe20008000000 */
[----:B------:R-:W-:Y:S02]  /*2770*/  USHF.R.U32.HI UR4, URZ, UR26, UR4 ;  /* 0x0000001aff047299 */ /* 0x000fe40008011604 */
[----:B------:R-:W-:Y:S01]  /*2780*/  @UP3 USHF.R.U32.HI UR7, URZ, UR11, UR16 ;  /* 0x0000000bff073299 */ /* 0x000fe20008011610 */
[----:B------:R-:W-:Y:S01]  /*2790*/  UMOV UR18, UR19 ;  /* 0x0000001300127c82 */ /* 0x000fe20008000000 */
[----:B------:R-:W-:Y:S01]  /*27a0*/  UMOV UR22, UR23 ;  /* 0x0000001700167c82 */ /* 0x000fe20008000000 */
[----:B------:R-:W-:Y:S02]  /*27b0*/  USHF.R.U32.HI UR13, URZ, UR13, UR18 ;  /* 0x0000000dff0d7299 */ /* 0x000fe40008011612 */
[----:B------:R-:W-:Y:S02]  /*27c0*/  USEL UR4, UR27, UR4, !UP0 ;  /* 0x000000041b047287 */ /* 0x000fe4000c000000 */
[----:B------:R-:W-:-:S02]  /*27d0*/  @UP3 USHF.R.U32.HI UR8, URZ, UR11, UR22 ;  /* 0x0000000bff083299 */ /* 0x000fc40008011616 */
[----:B------:R-:W-:Y:S02]  /*27e0*/  UIMAD UR9, UR40, UR7, URZ ;  /* 0x00000007280972a4 */ /* 0x000fe4000f8e02ff */
[----:B------:R-:W-:Y:S02]  /*27f0*/  USEL UR7, UR37, UR13, !UP2 ;  /* 0x0000000d25077287 */ /* 0x000fe4000d000000 */
[----:B------:R-:W-:Y:S02]  /*2800*/  UIMAD UR12, UR40, UR8, URZ ;  /* 0x00000008280c72a4 */ /* 0x000fe4000f8e02ff */
[----:B------:R-:W-:Y:S02]  /*2810*/  UISETP.GE.AND UP0, UPT, UR4, UR9, UPT ;  /* 0x000000090400728c */ /* 0x000fe4000bf06270 */
[----:B------:R-:W-:Y:S02]  /*2820*/  UIMAD.WIDE.U32 UR16, UR4, UR10, URZ ;  /* 0x0000000a041072a5 */ /* 0x000fe4000f8e00ff */
[----:B------:R-:W-:-:S02]  /*2830*/  UISETP.GE.OR UP0, UPT, UR7, UR12, UP0 ;  /* 0x0000000c0700728c */ /* 0x000fc40008706670 */
        /* <DEDUP_REMOVED lines=19> */
.L_x_41:
[----:B------:R-:W2:Y:S02]  /*2970*/  LDCU UR4, c[0x0][0xb30] ;  /* 0x00016600ff0477ac */ /* 0x000ea40008000800 */
[----:B--2---:R-:W-:-:S09]  /*2980*/  UISETP.NE.AND UP0, UPT, UR4, 0x1, UPT ;  /* 0x000000010400788c */ /* 0x004fd2000bf05270 */
[----:B------:R-:W-:Y:S05]  /*2990*/  BRA.U UP0, `(.L_x_42) ;  /* 0x0000000100447547 */ /* 0x000fea000b800000 */
[----:B------:R-:W2:Y:S01]  /*29a0*/  LDCU.128 UR12, c[0x0][0xb10] ;  /* 0x00016200ff0c77ac */ /* 0x000ea20008000c00 */
[----:B------:R-:W3:Y:S01]  /*29b0*/  LDCU UR16, c[0x0][0xb0c] ;  /* 0x00016180ff1077ac */ /* 0x000ee20008000800 */
[----:B------:R-:W4:Y:S01]  /*29c0*/  LDCU UR17, c[0x0][0xb20] ;  /* 0x00016400ff1177ac */ /* 0x000f220008000800 */
[----:B--2---:R-:W-:Y:S02]  /*29d0*/  UIMAD.WIDE.U32 UR10, UR37, UR12, URZ ;  /* 0x0000000c250a72a5 */ /* 0x004fe4000f8e00ff */
[----:B------:R-:W-:Y:S02]  /*29e0*/  UIMAD.WIDE.U32 UR8, UR27, UR15, URZ ;  /* 0x0000000f1b0872a5 */ /* 0x000fe4000f8e00ff */
[----:B---3--:R-:W-:Y:S02]  /*29f0*/  UISETP.NE.AND UP2, UPT, UR16, 0x1, UPT ;  /* 0x000000011000788c */ /* 0x008fe4000bf45270 */
[----:B------:R-:W-:Y:S01]  /*2a00*/  UISETP.NE.AND UP0, UPT, UR14, 0x1, UPT ;  /* 0x000000010e00788c */ /* 0x000fe2000bf05270 */
[----:B------:R-:W-:-:S02]  /*2a10*/  UMOV UR7, UR11 ;  /* 0x0000000b00077c82 */ /* 0x000fc40008000000 */
[----:B------:R-:W-:Y:S01]  /*2a20*/  UMOV UR4, UR9 ;  /* 0x0000000900047c82 */ /* 0x000fe20008000000 */
[----:B------:R-:W-:Y:S02]  /*2a30*/  USHF.R.U32.HI UR7, URZ, UR13, UR7 ;  /* 0x0000000dff077299 */ /* 0x000fe40008011607 */
[----:B----4-:R-:W-:Y:S02]  /*2a40*/  USHF.R.U32.HI UR4, URZ, UR17, UR4 ;  /* 0x00000011ff047299 */ /* 0x010fe40008011604 */
[----:B------:R-:W-:Y:S02]  /*2a50*/  USEL UR7, UR37, UR7, !UP2 ;  /* 0x0000000725077287 */ /* 0x000fe4000d000000 */
[----:B------:R-:W-:-:S04]  /*2a60*/  USEL UR4, UR27, UR4, !UP0 ;  /* 0x000000041b047287 */ /* 0x000fc8000c000000 */
[----:B------:R-:W-:Y:S02]  /*2a70*/  UIADD3 UR8, UPT, UPT, UR7, -UR4, URZ ;  /* 0x8000000407087290 */ /* 0x000fe4000fffe0ff */
[----:B------:R-:W-:Y:S02]  /*2a80*/  UIADD3 UR4, UPT, UPT, -UR7, UR4, URZ ;  /* 0x0000000407047290 */ /* 0x000fe4000fffe1ff */
[----:B------:R-:W-:Y:S02]  /*2a90*/  UIMAD UR27, UR8, UR14, UR27 ;  /* 0x0000000e081b72a4 */ /* 0x000fe4000f8e021b */
[----:B------:R-:W-:-:S12]  /*2aa0*/  UIMAD UR37, UR4, UR16, UR37 ;  /* 0x00000010042572a4 */ /* 0x000fd8000f8e0225 */
.L_x_42:
[----:B------:R-:W-:Y:S01]  /*2ab0*/  VIADD R11, R11, 0x1 ;  /* 0x000000010b0b7836 */ /* 0x000fe20000000000 */
[----:B------:R-:W-:Y:S02]  /*2ac0*/  R2UR UR7, R48 ;  /* 0x00000000300772ca */ /* 0x000fe400000e0000 */
[----:B------:R-:W-:Y:S02]  /*2ad0*/  R2UR UR4, R47 ;  /* 0x000000002f0472ca */ /* 0x000fe400000e0000 */
[C---:B------:R-:W-:Y:S02]  /*2ae0*/  ISETP.NE.AND P0, PT, R11.reuse, 0x2, PT ;  /* 0x000000020b00780c */ /* 0x040fe40003f05270 */
[----:B------:R-:W-:Y:S02]  /*2af0*/  PLOP3.LUT P1, PT, PT, PT, PT, 0x80, 0x8 ;  /* 0x000000000008781c */ /* 0x000fe40003f2f070 */
[----:B-1----:R-:W-:Y:S02]  /*2b00*/  SEL R0, RZ, 0x1, P0 ;  /* 0x00000001ff007807 */ /* 0x002fe40000000000 */
[----:B------:R-:W-:-:S02]  /*2b10*/  SEL R11, R11, RZ, P0 ;  /* 0x000000ff0b0b7207 */ /* 0x000fc40000000000 */
[----:B------:R-:W-:Y:S01]  /*2b20*/  LOP3.LUT R10, R10, R0, RZ, 0x3c, !PT ;  /* 0x000000000a0a7212 */ /* 0x000fe200078e3cff */
[----:B------:R-:W-:Y:S02]  /*2b30*/  UIADD3 UR26, UPT, UPT, UR37, UR7, URZ ;  /* 0x00000007251a7290 */ /* 0x000fe4000fffe0ff */
[----:B------:R-:W-:Y:S01]  /*2b40*/  UIADD3 UR30, UPT, UPT, UR27, UR4, URZ ;  /* 0x000000041b1e7290 */ /* 0x000fe2000fffe0ff */
[----:B------:R-:W-:Y:S11]  /*2b50*/  BRA.U UP1, `(.L_x_43) ;  /* 0xfffffff1013c7547 */ /* 0x000ff6000b83ffff */
[----:B------:R-:W-:Y:S01]  /*2b60*/  UIADD3 UR7, UPT, UPT, UR6, 0xd0, URZ ;  /* 0x000000d006077890 */ /* 0x000fe2000fffe0ff */
[----:B------:R-:W-:-:S03]  /*2b70*/  SHF.L.U32 R2, R12, 0x1f, RZ ;  /* 0x0000001f0c027819 */ /* 0x000fc600000006ff */
[----:B------:R-:W-:-:S09]  /*2b80*/  ULEA UR4, UR5, UR7, 0x3 ;  /* 0x0000000705047291 */ /* 0x000fd2000f8e18ff */
[----:B------:R-:W1:Y:S02]  /*2b90*/  SYNCS.PHASECHK.TRANS64.TRYWAIT P0, [UR4], R2 ;  /* 0x00000002ff0075a7 */ /* 0x000e640008001104 */
[----:B-1----:R-:W-:Y:S05]  /*2ba0*/  @!P0 BRA `(.L_x_44) ;  /* 0x0000005800a08947 */ /* 0x002fea0003800000 */
.L_x_150:
[----:B------:R-:W-:-:S04]  /*2bb0*/  UIADD3 UR4, UPT, UPT, UR5, 0x1, URZ ;  /* 0x0000000105047890 */ /* 0x000fc8000fffe0ff */
[----:B------:R-:W-:-:S04]  /*2bc0*/  UISETP.NE.AND UP0, UPT, UR4, 0x1a, UPT ;  /* 0x0000001a0400788c */ /* 0x000fc8000bf05270 */
[----:B------:R-:W-:Y:S02]  /*2bd0*/  USEL UR6, URZ, 0x1, UP0 ;  /* 0x00000001ff067887 */ /* 0x000fe40008000000 */
[----:B------:R-:W-:-:S04]  /*2be0*/  USEL UR4, UR4, URZ, UP0 ;  /* 0x000000ff04047287 */ /* 0x000fc80008000000 */
[----:B------:R-:W-:Y:S01]  /*2bf0*/  ULEA UR5, UR4, UR7, 0x3 ;  /* 0x0000000704057291 */ /* 0x000fe2000f8e18ff */
[----:B-1----:R-:W-:-:S04]  /*2c00*/  LOP3.LUT R2, R12, UR6, RZ, 0x3c, !PT ;  /* 0x000000060c027c12 */ /* 0x002fc8000f8e3cff */
[----:B------:R-:W-:-:S04]  /*2c10*/  SHF.L.U32 R3, R2, 0x1f, RZ ;  /* 0x0000001f02037819 */ /* 0x000fc800000006ff */
[----:B------:R-:W1:Y:S02]  /*2c20*/  SYNCS.PHASECHK.TRANS64.TRYWAIT P0, [UR5], R3 ;  /* 0x00000003ff0075a7 */ /* 0x000e640008001105 */
[----:B-1----:R-:W-:Y:S05]  /*2c30*/  @!P0 BRA `(.L_x_45) ;  /* 0x0000005800948947 */ /* 0x002fea0003800000 */
.L_x_152:
[----:B------:R-:W-:-:S04]  /*2c40*/  UIADD3 UR4, UPT, UPT, UR4, 0x1, URZ ;  /* 0x0000000104047890 */ /* 0x000fc8000fffe0ff */
[----:B------:R-:W-:-:S04]  /*2c50*/  UISETP.NE.AND UP0, UPT, UR4, 0x1a, UPT ;  /* 0x0000001a0400788c */ /* 0x000fc8000bf05270 */
[----:B------:R-:W-:Y:S02]  /*2c60*/  USEL UR6, URZ, 0x1, UP0 ;  /* 0x00000001ff067887 */ /* 0x000fe40008000000 */
[----:B------:R-:W-:-:S04]  /*2c70*/  USEL UR4, UR4, URZ, UP0 ;  /* 0x000000ff04047287 */ /* 0x000fc80008000000 */
[----:B------:R-:W-:Y:S01]  /*2c80*/  ULEA UR5, UR4, UR7, 0x3 ;  /* 0x0000000704057291 */ /* 0x000fe2000f8e18ff */
[----:B------:R-:W-:-:S04]  /*2c90*/  LOP3.LUT R2, R2, UR6, RZ, 0x3c, !PT ;  /* 0x0000000602027c12 */ /* 0x000fc8000f8e3cff */
[----:B-1----:R-:W-:-:S04]  /*2ca0*/  SHF.L.U32 R3, R2, 0x1f, RZ ;  /* 0x0000001f02037819 */ /* 0x002fc800000006ff */
[----:B------:R-:W1:Y:S02]  /*2cb0*/  SYNCS.PHASECHK.TRANS64.TRYWAIT P0, [UR5], R3 ;  /* 0x00000003ff0075a7 */ /* 0x000e640008001105 */
[----:B-1----:R-:W-:Y:S05]  /*2cc0*/  @!P0 BRA `(.L_x_46) ;  /* 0x0000005800888947 */ /* 0x002fea0003800000 */
.L_x_154:
        /* <DEDUP_REMOVED lines=9> */
.L_x_156:
        /* <DEDUP_REMOVED lines=9> */
.L_x_158:
        /* <DEDUP_REMOVED lines=9> */
.L_x_160:
        /* <DEDUP_REMOVED lines=9> */
.L_x_162:
        /* <DEDUP_REMOVED lines=9> */
.L_x_164:
        /* <DEDUP_REMOVED lines=9> */
.L_x_166:
        /* <DEDUP_REMOVED lines=9> */
.L_x_168:
        /* <DEDUP_REMOVED lines=9> */
.L_x_170:
        /* <DEDUP_REMOVED lines=9> */
.L_x_172:
        /* <DEDUP_REMOVED lines=9> */
.L_x_174:
        /* <DEDUP_REMOVED lines=9> */
.L_x_176:
        /* <DEDUP_REMOVED lines=9> */
.L_x_178:
        /* <DEDUP_REMOVED lines=9> */
.L_x_180:
        /* <DEDUP_REMOVED lines=9> */
.L_x_182:
        /* <DEDUP_REMOVED lines=9> */
.L_x_184:
        /* <DEDUP_REMOVED lines=9> */
.L_x_186:
        /* <DEDUP_REMOVED lines=9> */
.L_x_188:
        /* <DEDUP_REMOVED lines=9> */
.L_x_190:
        /* <DEDUP_REMOVED lines=9> */
.L_x_192:
        /* <DEDUP_REMOVED lines=9> */
.L_x_194:
        /* <DEDUP_REMOVED lines=9> */
.L_x_196:
        /* <DEDUP_REMOVED lines=9> */
.L_x_198:
[----:B------:R-:W-:-:S04]  /*3930*/  UIADD3 UR4, UPT, UPT, UR4, 0x1, URZ ;  /* 0x0000000104047890 */ /* 0x000fc8000fffe0ff */
[----:B------:R-:W-:-:S04]  /*3940*/  UISETP.NE.AND UP0, UPT, UR4, 0x1a, UPT ;  /* 0x0000001a0400788c */ /* 0x000fc8000bf05270 */
[----:B------:R-:W-:Y:S02]  /*3950*/  USEL UR5, URZ, 0x1, UP0 ;  /* 0x00000001ff057887 */ /* 0x000fe40008000000 */
[----:B------:R-:W-:-:S04]  /*3960*/  USEL UR4, UR4, URZ, UP0 ;  /* 0x000000ff04047287 */ /* 0x000fc80008000000 */
[----:B------:R-:W-:Y:S01]  /*3970*/  ULEA UR4, UR4, UR7, 0x3 ;  /* 0x0000000704047291 */ /* 0x000fe2000f8e18ff */
[----:B------:R-:W-:-:S04]  /*3980*/  LOP3.LUT R2, R2, UR5, RZ, 0x3c, !PT ;  /* 0x0000000502027c12 */ /* 0x000fc8000f8e3cff */
[----:B------:R-:W-:Y:S01]  /*3990*/  SHF.L.U32 R2, R2, 0x1f, RZ ;  /* 0x0000001f02027819 */ /* 0x000fe200000006ff */
[----:B-1----:R-:W-:-:S07]  /*39a0*/  IMAD.U32 R0, RZ, RZ, UR4 ;  /* 0x00000004ff007e24 */ /* 0x002fce000f8e00ff */
.L_x_69:
[----:B-1----:R1:W2:Y:S02]  /*39b0*/  SYNCS.PHASECHK.TRANS64.TRYWAIT P0, [R0+URZ], R2 ;  /* 0x00000002000075a7 */ /* 0x0022a400080011ff */
[----:B--2---:R-:W-:Y:S05]  /*39c0*/  @!P0 NANOSLEEP.SYNCS 0x989680 ;  /* 0x009896800000895d */ /* 0x004fea0003900000 */
[----:B------:R-:W2:Y:S02]  /*39d0*/  @!P0 SYNCS.PHASECHK.TRANS64 P0, [R0+URZ], R2 ;  /* 0x00000002000085a7 */ /* 0x000ea400080010ff */
[----:B--2---:R-:W-:Y:S05]  /*39e0*/  @P0 EXIT ;  /* 0x000000000000094d */ /* 0x004fea0003800000 */
[----:B------:R-:W-:Y:S05]  /*39f0*/  BRA `(.L_x_69) ;  /* 0xfffffffc00ec7947 */ /* 0x000fea000383ffff */
.L_x_23:
[----:B------:R-:W-:-:S04]  /*3a00*/  UISETP.NE.AND UP0, UPT, UR54, URZ, UPT ;  /* 0x000000ff3600728c */ /* 0x000fc8000bf05270 */
[----:B------:R-:W-:-:S09]  /*3a10*/  UISETP.NE.OR UP0, UPT, UR22, 0x1, UP0 ;  /* 0x000000011600788c */ /* 0x000fd20008705670 */
[----:B------:R-:W-:Y:S05]  /*3a20*/  BRA.U UP0, `(.L_x_70) ;  /* 0x0000000500487547 */ /* 0x000fea000b800000 */
[----:B------:R-:W-:Y:S01]  /*3a30*/  ISETP.GE.U32.AND P2, PT, R0, 0x8, PT ;  /* 0x000000080000780c */ /* 0x000fe20003f46070 */
[----:B------:R-:W-:Y:S01]  /*3a40*/  IMAD.MOV.U32 R12, RZ, RZ, 0x1 ;  /* 0x00000001ff0c7424 */ /* 0x000fe200078e00ff */
[----:B------:R-:W-:Y:S02]  /*3a50*/  CS2R R10, SRZ ;  /* 0x00000000000a7805 */ /* 0x000fe4000001ff00 */
[----:B------:R-:W-:Y:S01]  /*3a60*/  CS2R R8, SRZ ;  /* 0x0000000000087805 */ /* 0x000fe2000001ff00 */
[----:B------:R-:W-:Y:S01]  /*3a70*/  UMOV UR6, 0x400 ;  /* 0x0000040000067882 */ /* 0x000fe20000000000 */
[----:B------:R-:W-:Y:S01]  /*3a80*/  UMOV UR5, URZ ;  /* 0x000000ff00057c82 */ /* 0x000fe20008000000 */
[----:B------:R-:W-:-:S12]  /*3a90*/  ULEA UR6, UR54, UR6, 0x18 ;  /* 0x0000000636067291 */ /* 0x000fd8000f8ec0ff */
.L_x_74:
[----:B------:R-:W-:Y:S02]  /*3aa0*/  LEA R2, R8, UR6, 0x3 ;  /* 0x0000000608027c11 */ /* 0x000fe4000f8e18ff */
[----:B------:R-:W-:-:S03]  /*3ab0*/  SHF.L.U32 R4, R9, 0x1f, RZ ;  /* 0x0000001f09047819 */ /* 0x000fc600000006ff */
[----:B------:R-:W-:Y:S01]  /*3ac0*/  VIADD R5, R2, 0x250 ;  /* 0x0000025002057836 */ /* 0x000fe20000000000 */
[----:B------:R-:W1:Y:S02]  /*3ad0*/  SYNCS.PHASECHK.TRANS64.TRYWAIT P0, [R2+URZ+0x240], R4 ;  /* 0x00024004020075a7 */ /* 0x000e6400080011ff */
[----:B-1----:R-:W-:Y:S05]  /*3ae0*/  @!P0 BRA `(.L_x_71) ;  /* 0x0000005400288947 */ /* 0x002fea0003800000 */
.L_x_199:
[----:B------:R-:W-:Y:S01]  /*3af0*/  ULEA UR4, UR5, UR6, 0x3 ;  /* 0x0000000605047291 */ /* 0x000fe2000f8e18ff */
[----:B-1----:R-:W-:Y:S01]  /*3b00*/  PRMT R2, RZ, 0x654, R5 ;  /* 0x00000654ff027816 */ /* 0x002fe20000000005 */
[----:B------:R-:W-:Y:S01]  /*3b10*/  @!P2 IMAD.MOV.U32 R4, RZ, RZ, 0x10 ;  /* 0x00000010ff04a424 */ /* 0x000fe200078e00ff */
[----:B------:R-:W-:Y:S01]  /*3b20*/  SHF.L.U32 R5, R12, 0x1f, RZ ;  /* 0x0000001f0c057819 */ /* 0x000fe200000006ff */
[----:B------:R-:W-:Y:S01]  /*3b30*/  UIADD3 UR7, UPT, UPT, UR4, 0x1e0, URZ ;  /* 0x000001e004077890 */ /* 0x000fe2000fffe0ff */
[----:B------:R1:W-:Y:S05]  /*3b40*/  SYNCS.ARRIVE.TRANS64.RED.A1T0 RZ, [R2+URZ], RZ ;  /* 0x000000ff02ff79a7 */ /* 0x0003ea00081004ff */
[----:B------:R-:W-:Y:S01]  /*3b50*/  IMAD.U32 R6, RZ, RZ, UR7 ;  /* 0x00000007ff067e24 */ /* 0x000fe2000f8e00ff */
[----:B------:R-:W2:Y:S04]  /*3b60*/  SYNCS.PHASECHK.TRANS64.TRYWAIT P0, [UR4+0x1f0], R5 ;  /* 0x0001f005ff0075a7 */ /* 0x000ea80008001104 */
[----:B------:R-:W-:Y:S01]  /*3b70*/  PRMT R6, R0, 0x654, R6 ;  /* 0x0000065400067816 */ /* 0x000fe20000000006 */
[----:B-12---:R-:W-:Y:S06]  /*3b80*/  @!P0 BRA `(.L_x_72) ;  /* 0x0000005400148947 */ /* 0x006fec0003800000 */
.L_x_201:
[----:B------:R-:W-:Y:S01]  /*3b90*/  ULEA UR8, UR5, UR6, 0x4 ;  /* 0x0000000605087291 */ /* 0x000fe2000f8e20ff */
[----:B------:R-:W-:Y:S01]  /*3ba0*/  SEL R3, R6, R3, !P2 ;  /* 0x0000000306037207 */ /* 0x000fe20005000000 */
[----:B------:R-:W-:Y:S01]  /*3bb0*/  UIADD3 UR9, UPT, UPT, UR4, 0x1e0, URZ ;  /* 0x000001e004097890 */ /* 0x000fe2000fffe0ff */
[----:B-1----:R-:W-:Y:S01]  /*3bc0*/  LEA R2, R11, UR6, 0x3 ;  /* 0x000000060b027c11 */ /* 0x002fe2000f8e18ff */
[----:B------:R-:W-:Y:S01]  /*3bd0*/  UIADD3 UR8, UPT, UPT, UR8, 0x270, URZ ;  /* 0x0000027008087890 */ /* 0x000fe2000fffe0ff */
[----:B------:R1:W-:Y:S01]  /*3be0*/  @!P2 SYNCS.ARRIVE.TRANS64.RED RZ, [R3+URZ], R4 ;  /* 0x0000000403ffa9a7 */ /* 0x0003e200080004ff */
[----:B------:R-:W-:Y:S01]  /*3bf0*/  UIADD3 UR4, UPT, UPT, UR5, 0x1, URZ ;  /* 0x0000000105047890 */ /* 0x000fe2000fffe0ff */
[----:B------:R-:W-:-:S03]  /*3c00*/  VIADD R8, R8, 0x1 ;  /* 0x0000000108087836 */ /* 0x000fc60000000000 */
[----:B------:R-:W-:Y:S02]  /*3c10*/  UISETP.NE.AND UP0, UPT, UR4, 0x2, UPT ;  /* 0x000000020400788c */ /* 0x000fe4000bf05270 */
[----:B------:R-:W-:Y:S01]  /*3c20*/  ISETP.NE.AND P0, PT, R8, 0x2, PT ;  /* 0x000000020800780c */ /* 0x000fe20003f05270 */
[----:B------:R-:W-:Y:S06]  /*3c30*/  UGETNEXTWORKID.BROADCAST [UR8], [UR9] ;  /* 0x00000000080073ca */ /* 0x000fec0008000100 */
[----:B------:R-:W-:Y:S02]  /*3c40*/  USEL UR7, URZ, 0x1, UP0 ;  /* 0x00000001ff077887 */ /* 0x000fe40008000000 */
[----:B------:R-:W-:-:S04]  /*3c50*/  USEL UR5, UR4, URZ, UP0 ;  /* 0x000000ff04057287 */ /* 0x000fc80008000000 */
[----:B------:R-:W-:Y:S02]  /*3c60*/  LOP3.LUT R12, R12, UR7, RZ, 0x3c, !PT ;  /* 0x000000070c0c7c12 */ /* 0x000fe4000f8e3cff */
[----:B-1----:R-:W-:-:S04]  /*3c70*/  SHF.L.U32 R4, R10, 0x1f, RZ ;  /* 0x0000001f0a047819 */ /* 0x002fc800000006ff */
[----:B------:R-:W1:Y:S02]  /*3c80*/  SYNCS.PHASECHK.TRANS64.TRYWAIT P1, [R2+URZ+0x1e0], R4 ;  /* 0x0001e004020075a7 */ /* 0x000e6400080211ff */
[----:B-1----:R-:W-:Y:S05]  /*3c90*/  @!P1 BRA `(.L_x_73) ;  /* 0x0000005000e89947 */ /* 0x002fea0003800000 */
.L_x_202:
[C---:B-1----:R-:W-:Y:S01]  /*3ca0*/  LEA R4, R11.reuse, UR6, 0x4 ;  /* 0x000000060b047c11 */ /* 0x042fe2000f8e20ff */
[----:B------:R-:W-:Y:S01]  /*3cb0*/  VIADD R2, R2, 0x1f0 ;  /* 0x000001f002027836 */ /* 0x000fe20000000000 */
[----:B------:R-:W-:Y:S01]  /*3cc0*/  SEL R8, R8, RZ, P0 ;  /* 0x000000ff08087207 */ /* 0x000fe20000000000 */
[----:B------:R-:W-:-:S03]  /*3cd0*/  VIADD R11, R11, 0x1 ;  /* 0x000000010b0b7836 */ /* 0x000fc60000000000 */
[----:B------:R-:W1:Y:S01]  /*3ce0*/  LDS.128 R4, [R4+0x270] ;  /* 0x0002700004047984 */ /* 0x000e620000000c00 */
[----:B------:R-:W-:Y:S02]  /*3cf0*/  PRMT R2, RZ, 0x654, R2 ;  /* 0x00000654ff027816 */ /* 0x000fe40000000002 */
[C---:B------:R-:W-:Y:S01]  /*3d00*/  ISETP.NE.AND P1, PT, R11.reuse, 0x2, PT ;  /* 0x000000020b00780c */ /* 0x040fe20003f25270 */
[----:B------:R-:W-:Y:S01]  /*3d10*/  @!PT LDS RZ, [RZ] ;  /* 0x00000000fffff984 */ /* 0x000fe20000000800 */
[----:B------:R-:W-:Y:S01]  /*3d20*/  @!PT LDS RZ, [RZ] ;  /* 0x00000000fffff984 */ /* 0x000fe20000000800 */
[----:B------:R-:W-:Y:S01]  /*3d30*/  @!PT LDS RZ, [RZ] ;  /* 0x00000000fffff984 */ /* 0x000fe20000000800 */
[----:B------:R-:W-:Y:S01]  /*3d40*/  @!PT LDS RZ, [RZ] ;  /* 0x00000000fffff984 */ /* 0x000fe20000000800 */
[----:B------:R2:W-:Y:S06]  /*3d50*/  MEMBAR.ALL.CTA ;  /* 0x0000000000007992 */ /* 0x0005ec0000008000 */
[----:B--2---:R-:W2:Y:S01]  /*3d60*/  FENCE.VIEW.ASYNC.S ;  /* 0x00000000000073c6 */ /* 0x004ea20000000000 */
[----:B------:R-:W-:Y:S01]  /*3d70*/  SEL R11, R11, RZ, P1 ;  /* 0x000000ff0b0b7207 */ /* 0x000fe20000800000 */
[----:B--2---:R2:W-:Y:S01]  /*3d80*/  SYNCS.ARRIVE.TRANS64.RED.A1T0 RZ, [R2+URZ], RZ ;  /* 0x000000ff02ff79a7 */ /* 0x0045e200081004ff */
[----:B-1----:R-:W-:-:S02]  /*3d90*/  LOP3.LUT P3, RZ, R6, 0x1, RZ, 0xc0, !PT ;  /* 0x0000000106ff7812 */ /* 0x002fc4000786c0ff */
[----:B------:R-:W-:-:S04]  /*3da0*/  SEL R4, RZ, 0x1, P1 ;  /* 0x00000001ff047807 */ /* 0x000fc80000800000 */
[----:B------:R-:W-:Y:S02]  /*3db0*/  LOP3.LUT R10, R10, R4, RZ, 0x3c, !PT ;  /* 0x000000040a0a7212 */ /* 0x000fe400078e3cff */
[----:B--2---:R-:W-:-:S04]  /*3dc0*/  SEL R2, RZ, 0x1, P0 ;  /* 0x00000001ff027807 */ /* 0x004fc80000000000 */
[----:B------:R-:W-:Y:S01]  /*3dd0*/  LOP3.LUT R9, R9, R2, RZ, 0x3c, !PT ;  /* 0x0000000209097212 */ /* 0x000fe200078e3cff */
[----:B------:R-:W-:Y:S06]  /*3de0*/  @P3 BRA `(.L_x_74) ;  /* 0xfffffffc002c3947 */ /* 0x000fec000383ffff */
[----:B------:R-:W-:Y:S01]  /*3df0*/  ULEA UR4, UR5, UR6, 0x3 ;  /* 0x0000000605047291 */ /* 0x000fe2000f8e18ff */
[----:B------:R-:W-:-:S08]  /*3e00*/  SHF.L.U32 R2, R12, 0x1f, RZ ;  /* 0x0000001f0c027819 */ /* 0x000fd000000006ff */
[----:B------:R-:W1:Y:S02]  /*3e10*/  SYNCS.PHASECHK.TRANS64 P0, [UR4+0x1f0], R2 ;  /* 0x0001f002ff0075a7 */ /* 0x000e640008001004 */
[----:B-1----:R-:W-:Y:S05]  /*3e20*/  @P0 BRA `(.L_x_75) ;  /* 0x0000000000080947 */ /* 0x002fea0003800000 */
[----:B------:R-:W1:Y:S02]  /*3e30*/  SYNCS.PHASECHK.TRANS64.TRYWAIT P0, [UR4+0x1f0], R2 ;  /* 0x0001f002ff0075a7 */ /* 0x000e640008001104 */
[----:B-1----:R-:W-:Y:S05]  /*3e40*/  @!P0 BRA `(.L_x_76) ;  /* 0x0000005000908947 */ /* 0x002fea0003800000 */
.L_x_75:
[----:B------:R-:W-:-:S04]  /*3e50*/  UIADD3 UR7, UPT, UPT, UR5, 0x1, URZ ;  /* 0x0000000105077890 */ /* 0x000fc8000fffe0ff */
[----:B------:R-:W-:-:S04]  /*3e60*/  UISETP.NE.AND UP0, UPT, UR7, 0x2, UPT ;  /* 0x000000020700788c */ /* 0x000fc8000bf05270 */
[----:B------:R-:W-:Y:S02]  /*3e70*/  USEL UR8, URZ, 0x1, UP0 ;  /* 0x00000001ff087887 */ /* 0x000fe40008000000 */
[----:B------:R-:W-:-:S04]  /*3e80*/  USEL UR7, UR7, URZ, UP0 ;  /* 0x000000ff07077287 */ /* 0x000fc80008000000 */
[----:B------:R-:W-:Y:S01]  /*3e90*/  ULEA UR7, UR7, UR6, 0x3 ;  /* 0x0000000607077291 */ /* 0x000fe2000f8e18ff */
[----:B-1----:R-:W-:-:S04]  /*3ea0*/  LOP3.LUT R2, R12, UR8, RZ, 0x3c, !PT ;  /* 0x000000080c027c12 */ /* 0x002fc8000f8e3cff */
[----:B------:R-:W-:-:S04]  /*3eb0*/  SHF.L.U32 R0, R2, 0x1f, RZ ;  /* 0x0000001f02007819 */ /* 0x000fc800000006ff */
[----:B------:R-:W1:Y:S02]  /*3ec0*/  SYNCS.PHASECHK.TRANS64 P0, [UR7+0x1f0], R0 ;  /* 0x0001f000ff0075a7 */ /* 0x000e640008001007 */
[----:B-1----:R-:W-:Y:S05]  /*3ed0*/  @P0 EXIT ;  /* 0x000000000000094d */ /* 0x002fea0003800000 */
[----:B------:R-:W-:Y:S02]  /*3ee0*/  SHF.L.U32 R2, R2, 0x1f, RZ ;  /* 0x0000001f02027819 */ /* 0x000fe400000006ff */
[----:B------:R-:W-:-:S07]  /*3ef0*/  MOV R0, UR7 ;  /* 0x0000000700007c02 */ /* 0x000fce0008000f00 */
.L_x_77:
[----:B-1----:R1:W2:Y:S02]  /*3f00*/  SYNCS.PHASECHK.TRANS64.TRYWAIT P0, [R0+URZ+0x1f0], R2 ;  /* 0x0001f002000075a7 */ /* 0x0022a400080011ff */
[----:B--2---:R-:W-:Y:S05]  /*3f10*/  @!P0 NANOSLEEP.SYNCS 0x989680 ;  /* 0x009896800000895d */ /* 0x004fea0003900000 */
[----:B------:R-:W2:Y:S02]  /*3f20*/  @!P0 SYNCS.PHASECHK.TRANS64 P0, [R0+URZ+0x1f0], R2 ;  /* 0x0001f002000085a7 */ /* 0x000ea400080010ff */
[----:B--2---:R-:W-:Y:S05]  /*3f30*/  @P0 EXIT ;  /* 0x000000000000094d */ /* 0x004fea0003800000 */
[----:B------:R-:W-:Y:S05]  /*3f40*/  BRA `(.L_x_77) ;  /* 0xfffffffc00ec7947 */ /* 0x000fea000383ffff */
.L_x_70:
[----:B------:R-:W-:Y:S05]  /*3f50*/  BRA.U UP4, `(.L_x_78) ;  /* 0x0000000d049c7547 */ /* 0x000fea000b800000 */
[----:B------:R-:W-:Y:S01]  /*3f60*/  UMOV UR4, 0x40 ;  /* 0x0000004000047882 */ /* 0x000fe20000000000 */
[----:B------:R-:W-:Y:S01]  /*3f70*/  NOP ;  /* 0x0000000000007918 */ /* 0x000fe20000000000 */
[----:B------:R-:W-:Y:S01]  /*3f80*/  ULEA UR5, UR54, UR4, 0x18 ;  /* 0x0000000436057291 */ /* 0x000fe2000f8ec0ff */
[----:B------:R-:W-:Y:S02]  /*3f90*/  UMOV UR6, 0x400 ;  /* 0x0000040000067882 */ /* 0x000fe40000000000 */
[----:B------:R-:W-:-:S06]  /*3fa0*/  ULEA UR6, UR54, UR6, 0x18 ;  /* 0x0000000636067291 */ /* 0x000fcc000f8ec0ff */
[----:B------:R-:W1:Y:S02]  /*3fb0*/  LDS.U8 R0, [UR5+0x1c] ;  /* 0x00001c05ff007984 */ /* 0x000e640008000000 */
[----:B-1----:R-:W-:-:S13]  /*3fc0*/  ISETP.NE.AND P0, PT, R0, RZ, PT ;  /* 0x000000ff0000720c */ /* 0x002fda0003f05270 */
[----:B------:R-:W-:Y:S05]  /*3fd0*/  @P0 BRA `(.L_x_79) ;  /* 0x0000000000580947 */ /* 0x000fea0003800000 */
[----:B------:R-:W-:-:S13]  /*3fe0*/  ELECT P0, URZ, PT ;  /* 0x0000000000ff782f */ /* 0x000fda0003800000 */
[----:B------:R-:W-:Y:S05]  /*3ff0*/  @!P0 BRA `(.L_x_80) ;  /* 0x0000000000608947 */ /* 0x000fea0003800000 */
[----:B------:R-:W-:Y:S01]  /*4000*/  UMOV UR4, 0x10 ;  /* 0x0000001000047882 */ /* 0x000fe20000000000 */
[----:B------:R-:W-:Y:S01]  /*4010*/  HFMA2 R0, -RZ, RZ, 0, 5.9604644775390625e-08 ;  /* 0x00000001ff007431 */ /* 0x000fe200000001ff */
[----:B------:R-:W-:-:S03]  /*4020*/  MOV R3, 0xffff ;  /* 0x0000ffff00037802 */ /* 0x000fc60000000f00 */
[----:B------:R-:W-:Y:S04]  /*4030*/  DEPBAR.LE SB1, 0x36 ;  /* 0x00009d800000791a */ /* 0x000fe80000000000 */
[----:B------:R-:W1:Y:S02]  /*4040*/  UTCATOMSWS.FIND_AND_SET.ALIGN UP0, UR4, UR4 ;  /* 0x00000004000475e3 */ /* 0x000e640008000800 */
[----:B-1----:R-:W-:Y:S01]  /*4050*/  MOV R4, UR4 ;  /* 0x0000000400047c02 */ /* 0x002fe20008000f00 */
[----:B------:R-:W-:Y:S06]  /*4060*/  BRA.U UP0, `(.L_x_81) ;  /* 0x0000000100187547 */ /* 0x000fec000b800000 */
.L_x_82:
[----:B------:R-:W-:Y:S05]  /*4070*/  NANOSLEEP 0x64 ;  /* 0x000000640000795d */ /* 0x000fea0003800000 */
[----:B------:R-:W-:-:S05]  /*4080*/  UMOV UR4, 0x10 ;  /* 0x0000001000047882 */ /* 0x000fca0000000000 */
[----:B------:R-:W-:Y:S04]  /*4090*/  DEPBAR.LE SB1, 0x36 ;  /* 0x00009d800000791a */ /* 0x000fe80000000000 */
[----:B------:R-:W1:Y:S02]  /*40a0*/  UTCATOMSWS.FIND_AND_SET.ALIGN UP0, UR4, UR4 ;  /* 0x00000004000475e3 */ /* 0x000e640008000800 */
[----:B-1----:R-:W-:Y:S01]  /*40b0*/  MOV R4, UR4 ;  /* 0x0000000400047c02 */ /* 0x002fe20008000f00 */
[----:B------:R-:W-:Y:S05]  /*40c0*/  BRA.U !UP0, `(.L_x_82) ;  /* 0xfffffffd08e87547 */ /* 0x000fea000b83ffff */
.L_x_81:
[-C--:B------:R-:W-:Y:S02]  /*40d0*/  SHF.L.U32 R3, R3, R4.reuse, RZ ;  /* 0x0000000403037219 */ /* 0x080fe400000006ff */
[----:B------:R-:W-:Y:S01]  /*40e0*/  SHF.L.U32 R0, R0, R4, RZ ;  /* 0x0000000400007219 */ /* 0x000fe200000006ff */
[----:B------:R-:W-:Y:S02]  /*40f0*/  IMAD.SHL.U32 R4, R4, 0x20, RZ ;  /* 0x0000002004047824 */ /* 0x000fe400078e00ff */
[----:B------:R1:W-:Y:S04]  /*4100*/  ATOMS.OR RZ, [UR5+0x14], R3 ;  /* 0x00001403ffff798c */ /* 0x0003e8000b000005 */
[----:B------:R1:W-:Y:S04]  /*4110*/  ATOMS.OR RZ, [UR5+0x18], R0 ;  /* 0x00001800ffff798c */ /* 0x0003e8000b000005 */
[----:B------:R1:W-:Y:S01]  /*4120*/  STS [UR6+0x290], R4 ;  /* 0x00029004ff007988 */ /* 0x0003e20008000806 */
[----:B------:R-:W-:Y:S05]  /*4130*/  BRA `(.L_x_80) ;  /* 0x0000000000107947 */ /* 0x000fea0003800000 */
.L_x_79:
[----:B------:R-:W-:Y:S02]  /*4140*/  MOV R0, 0xffffffff ;  /* 0xffffffff00007802 */ /* 0x000fe40000000f00 */
[----:B------:R-:W-:-:S03]  /*4150*/  MOV R4, 0x4180 ;  /* 0x0000418000047802 */ /* 0x000fc60000000f00 */
[----:B------:R1:W-:Y:S04]  /*4160*/  STS [UR6+0x290], R0 ;  /* 0x00029000ff007988 */ /* 0x0003e80008000806 */
[----:B-1---5:R-:W-:Y:S05]  /*4170*/  CALL.REL.NOINC `($__internal_1_$__cuda_sm10x_tcgen05_guardrail_trap_phase_invalid_during_alloc) ;  /* 0x0000005400687944 */ /* 0x022fea0003c00000 */
.L_x_80:
[----:B------:R-:W-:Y:S05]  /*4180*/  WARPSYNC.ALL ;  /* 0x0000000000007948 */ /* 0x000fea0003800000 */
[----:B------:R-:W2:Y:S01]  /*4190*/  S2UR UR4, SR_CgaCtaId ;  /* 0x00000000000479c3 */ /* 0x000ea20000008800 */
[----:B------:R-:W-:Y:S01]  /*41a0*/  UMOV UR17, 0x400 ;  /* 0x0000040000117882 */ /* 0x000fe20000000000 */
[----:B------:R-:W-:-:S06]  /*41b0*/  NOP ;  /* 0x0000000000007918 */ /* 0x000fcc0000000000 */
[----:B------:R-:W-:Y:S06]  /*41c0*/  BAR.ARV 0x6, 0xa0 ;  /* 0x0182800000007b1d */ /* 0x000fec0000002000 */
[----:B------:R-:W3:Y:S01]  /*41d0*/  LDCU UR5, c[0x0][0x38c] ;  /* 0x00007180ff0577ac */ /* 0x000ee20008000800 */
[----:B------:R-:W-:Y:S01]  /*41e0*/  LOP3.LUT R2, R2, 0xffff, RZ, 0xc0, !PT ;  /* 0x0000ffff02027812 */ /* 0x000fe200078ec0ff */
[----:B------:R-:W-:Y:S01]  /*41f0*/  IMAD.MOV.U32 R11, RZ, RZ, 0x1 ;  /* 0x00000001ff0b7424 */ /* 0x000fe200078e00ff */
[----:B------:R-:W-:Y:S01]  /*4200*/  CS2R R8, SRZ ;  /* 0x0000000000087805 */ /* 0x000fe2000001ff00 */
[----:B------:R-:W4:Y:S01]  /*4210*/  LDCU UR8, c[0x0][0x38c] ;  /* 0x00007180ff0877ac */ /* 0x000f220008000800 */
[----:B------:R-:W-:Y:S01]  /*4220*/  R2UR UR19, R2 ;  /* 0x00000000021372ca */ /* 0x000fe200000e0000 */
[----:B------:R-:W-:Y:S01]  /*4230*/  IMAD.MOV.U32 R10, RZ, RZ, RZ ;  /* 0x000000ffff0a7224 */ /* 0x000fe200078e00ff */
[----:B------:R-:W-:Y:S01]  /*4240*/  UMOV UR22, URZ ;  /* 0x000000ff00167c82 */ /* 0x000fe20008000000 */
[----:B------:R-:W-:Y:S01]  /*4250*/  UMOV UR14, URZ ;  /* 0x000000ff000e7c82 */ /* 0x000fe20008000000 */
[----:B--2---:R-:W-:Y:S01]  /*4260*/  ULEA UR17, UR4, UR17, 0x18 ;  /* 0x0000001104117291 */ /* 0x004fe2000f8ec0ff */
[----:B------:R-:W-:Y:S01]  /*4270*/  UMOV UR26, 0x0 ;  /* 0x00000000001a7882 */ /* 0x000fe20000000000 */
[----:B------:R-:W-:-:S02]  /*4280*/  UMOV UR27, 0x4100490 ;  /* 0x04100490001b7882 */ /* 0x000fc40000000000 */
[----:B------:R-:W-:Y:S02]  /*4290*/  UIADD3 UR6, UPT, UPT, UR17, 0x3600, URZ ;  /* 0x0000360011067890 */ /* 0x000fe4000fffe0ff */
[----:B------:R-:W-:Y:S02]  /*42a0*/  UIADD3 UR7, UPT, UPT, UR17, 0x1d600, URZ ;  /* 0x0001d60011077890 */ /* 0x000fe4000fffe0ff */
[----:B---3--:R-:W-:Y:S01]  /*42b0*/  UIADD3 UR5, UPT, UPT, UR5, 0x1f, URZ ;  /* 0x0000001f05057890 */ /* 0x008fe2000fffe0ff */
[----:B-1----:R-:W1:Y:S01]  /*42c0*/  LDS R0, [UR17+0x290] ;  /* 0x00029011ff007984 */ /* 0x002e620008000800 */
[----:B------:R-:W-:Y:S02]  /*42d0*/  USHF.R.U32.HI UR6, URZ, 0x4, UR6 ;  /* 0x00000004ff067899 */ /* 0x000fe40008011606 */
[----:B------:R-:W-:Y:S02]  /*42e0*/  USHF.R.S32.HI UR4, URZ, 0x1f, UR5 ;  /* 0x0000001fff047899 */ /* 0x000fe40008011405 */
[----:B------:R-:W-:-:S02]  /*42f0*/  ULOP3.LUT UR6, UR6, 0x3fff, URZ, 0xc0, !UPT ;  /* 0x00003fff06067892 */ /* 0x000fc4000f8ec0ff */
[----:B------:R-:W-:Y:S02]  /*4300*/  ULEA.HI UR4, UR4, UR5, URZ, 0x5 ;  /* 0x0000000504047291 */ /* 0x000fe4000f8f28ff */
[----:B------:R-:W-:Y:S02]  /*4310*/  USHF.R.U32.HI UR5, URZ, 0x4, UR7 ;  /* 0x00000004ff057899 */ /* 0x000fe40008011607 */
[----:B------:R-:W-:Y:S02]  /*4320*/  USHF.R.S32.HI UR28, URZ, 0x5, UR4 ;  /* 0x00000005ff1c7899 */ /* 0x000fe40008011404 */
[----:B------:R-:W-:Y:S02]  /*4330*/  ULOP3.LUT UR5, UR5, 0x3fff, URZ, 0xc0, !UPT ;  /* 0x00003fff05057892 */ /* 0x000fe4000f8ec0ff */
[----:B------:R-:W-:Y:S02]  /*4340*/  UISETP.LT.AND UP0, UPT, UR28, 0x1, UPT ;  /* 0x000000011c00788c */ /* 0x000fe4000bf01270 */
[----:B------:R-:W-:-:S02]  /*4350*/  ULOP3.LUT UR20, UR6, 0x10000, URZ, 0xfc, !UPT ;  /* 0x0001000006147892 */ /* 0x000fc4000f8efcff */
[----:B------:R-:W-:Y:S02]  /*4360*/  USEL UR29, UR28, 0x1, !UP0 ;  /* 0x000000011c1d7887 */ /* 0x000fe4000c000000 */
[----:B------:R-:W-:Y:S02]  /*4370*/  ULOP3.LUT UR21, UR5, 0x10000, URZ, 0xfc, !UPT ;  /* 0x0001000005157892 */ /* 0x000fe4000f8efcff */
[----:B------:R-:W-:Y:S02]  /*4380*/  UIADD3 UR29, UPT, UPT, -UR29, URZ, URZ ;  /* 0x000000ff1d1d7290 */ /* 0x000fe4000fffe1ff */
[----:B----4-:R-:W-:Y:S01]  /*4390*/  UISETP.GE.AND UP4, UPT, UR8, 0x1, UPT ;  /* 0x000000010800788c */ /* 0x010fe2000bf86270 */
[----:B------:R-:W-:Y:S01]  /*43a0*/  UMOV UR24, 0x0 ;  /* 0x0000000000187882 */ /* 0x000fe20000000000 */
[----:B------:R-:W-:Y:S01]  /*43b0*/  UMOV UR25, 0x4100490 ;  /* 0x0410049000197882 */ /* 0x000fe20000000000 */
[----:B-1----:R-:W-:-:S15]  /*43c0*/  R2UR UR30, R0 ;  /* 0x00000000001e72ca */ /* 0x002fde00000e0000 */
.L_x_89:
[----:B------:R-:W-:Y:S02]  /*43d0*/  LEA R0, R10, UR17, 0x3 ;  /* 0x000000110a007c11 */ /* 0x000fe4000f8e18ff */
[----:B------:R-:W-:Y:S02]  /*43e0*/  SHF.L.U32 R2, R9, 0x1f, RZ ;  /* 0x0000001f09027819 */ /* 0x000fe400000006ff */
[----:B------:R-:W-:Y:S01]  /*43f0*/  PLOP3.LUT P0, PT, PT, PT, UP4, 0x80, 0x8 ;  /* 0x000000000008781c */ /* 0x000fe20003f0f048 */
[----:B------:R-:W-:Y:S01]  /*4400*/  VIADD R3, R0, 0x1f0 ;  /* 0x000001f000037836 */ /* 0x000fe20000000000 */
[----:B-1----:R-:W1:Y:S02]  /*4410*/  SYNCS.PHASECHK.TRANS64.TRYWAIT P1, [R0+URZ+0x1e0], R2 ;  /* 0x0001e002000075a7 */ /* 0x002e6400080211ff */
[----:B-1-3--:R-:W-:Y:S09]  /*4420*/  @!P1 BRA `(.L_x_83) ;  /* 0x0000004c00309947 */ /* 0x00aff20003800000 */
.L_x_204:
[----:B------:R-:W-:Y:S01]  /*4430*/  LEA R4, R10, UR17, 0x4 ;  /* 0x000000110a047c11 */ /* 0x000fe2000f8e20ff */
[----:B------:R-:W-:Y:S01]  /*4440*/  @UP4 ULEA UR4, UR14, UR17, 0x3 ;  /* 0x000000110e044291 */ /* 0x000fe2000f8e18ff */
[----:B------:R-:W-:Y:S01]  /*4450*/  PLOP3.LUT P2, PT, PT, PT, PT, 0x80, 0x8 ;  /* 0x000000000008781c */ /* 0x000fe20003f4f070 */
[----:B------:R-:W-:Y:S01]  /*4460*/  ULEA UR23, UR22, UR17, 0x3 ;  /* 0x0000001116177291 */ /* 0x000fe2000f8e18ff */
[----:B------:R-:W-:Y:S02]  /*4470*/  PRMT R3, RZ, 0x654, R3 ;  /* 0x00000654ff037816 */ /* 0x000fe40000000003 */
[----:B------:R-:W2:Y:S01]  /*4480*/  LDS.128 R4, [R4+0x270] ;  /* 0x0002700004047984 */ /* 0x000ea20000000c00 */
[----:B-1----:R-:W-:Y:S02]  /*4490*/  @P0 SHF.L.U32 R2, R8, 0x1f, RZ ;  /* 0x0000001f08020819 */ /* 0x002fe400000006ff */
[----:B------:R-:W-:Y:S01]  /*44a0*/  SHF.L.U32 R0, R11, 0x1f, RZ ;  /* 0x0000001f0b007819 */ /* 0x000fe200000006ff */
[----:B------:R-:W-:Y:S01]  /*44b0*/  @!PT LDS RZ, [RZ] ;  /* 0x00000000fffff984 */ /* 0x000fe20000000800 */
[----:B------:R-:W-:Y:S01]  /*44c0*/  @!PT LDS RZ, [RZ] ;  /* 0x00000000fffff984 */ /* 0x000fe20000000800 */
[----:B------:R-:W-:Y:S01]  /*44d0*/  @!PT LDS RZ, [RZ] ;  /* 0x00000000fffff984 */ /* 0x000fe20000000800 */
[----:B------:R-:W-:Y:S01]  /*44e0*/  @!PT LDS RZ, [RZ] ;  /* 0x00000000fffff984 */ /* 0x000fe20000000800 */
[----:B------:R1:W-:Y:S06]  /*44f0*/  MEMBAR.ALL.CTA ;  /* 0x0000000000007992 */ /* 0x0003ec0000008000 */
[----:B-1----:R-:W1:Y:S02]  /*4500*/  FENCE.VIEW.ASYNC.S ;  /* 0x00000000000073c6 */ /* 0x002e640000000000 */
[----:B-1----:R1:W-:Y:S01]  /*4510*/  SYNCS.ARRIVE.TRANS64.RED.A1T0 RZ, [R3+URZ], RZ ;  /* 0x000000ff03ff79a7 */ /* 0x0023e200081004ff */
[----:B------:R1:W3:Y:S01]  /*4520*/  @P0 SYNCS.PHASECHK.TRANS64.TRYWAIT P2, [UR4], R2 ;  /* 0x00000002ff0005a7 */ /* 0x0002e20008041104 */
[----:B------:R-:W-:Y:S01]  /*4530*/  ULEA.HI UR4, UR22, UR22, URZ, 0x1 ;  /* 0x0000001616047291 */ /* 0x000fe2000f8f08ff */
[----:B--2---:R-:W-:-:S03]  /*4540*/  LOP3.LUT P1, RZ, R6, 0x1, RZ, 0xc0, !PT ;  /* 0x0000000106ff7812 */ /* 0x004fc6000782c0ff */
[----:B------:R-:W-:Y:S02]  /*4550*/  USHF.L.U32 UR18, UR4, 0x5, URZ ;  /* 0x0000000504127899 */ /* 0x000fe400080006ff */
[----:B------:R-:W-:Y:S02]  /*4560*/  ULOP3.LUT UR4, UR4, 0xffe, URZ, 0xc0, !UPT ;  /* 0x00000ffe04047892 */ /* 0x000fe4000f8ec0ff */
[----:B------:R-:W-:Y:S02]  /*4570*/  ULOP3.LUT UR18, UR18, 0xffffffc0, URZ, 0xc0, !UPT ;  /* 0xffffffc012127892 */ /* 0x000fe4000f8ec0ff */
[----:B------:R-:W-:Y:S02]  /*4580*/  UIADD3 UR4, UPT, UPT, -UR4, UR22, URZ ;  /* 0x0000001604047290 */ /* 0x000fe4000fffe1ff */
[----:B------:R-:W-:Y:S01]  /*4590*/  UIADD3 UR18, UPT, UPT, UR30, UR18, URZ ;  /* 0x000000121e127290 */ /* 0x000fe2000fffe0ff */
[----:B------:R-:W2:Y:S03]  /*45a0*/  SYNCS.PHASECHK.TRANS64.TRYWAIT P0, [UR23+0x220], R0 ;  /* 0x00022000ff0075a7 */ /* 0x000ea60008001117 */
[----:B------:R-:W-:Y:S01]  /*45b0*/  ULEA UR18, UR4, UR18, 0x14 ;  /* 0x0000001204127291 */ /* 0x000fe2000f8ea0ff */
[----:B-123--:R-:W-:Y:S11]  /*45c0*/  @!P0 BRA `(.L_x_84) ;  /* 0x0000004800dc8947 */ /* 0x00eff60003800000 */
.L_x_206:
[----:B------:R-:W-:Y:S01]  /*45d0*/  IADD3 R10, PT, PT, R10, 0x1, RZ ;  /* 0x000000010a0a7810 */ /* 0x000fe20007ffe0ff */
[----:B------:R-:W-:Y:S06]  /*45e0*/  BRA.U !UP4, `(.L_x_85) ;  /* 0x000000010c987547 */ /* 0x000fec000b800000 */
[----:B------:R-:W-:Y:S01]  /*45f0*/  UPLOP3.LUT UP2, UPT, UPT, UPT, UPT, 0x40, 0x4 ;  /* 0x000000000004789c */ /* 0x000fe20003f4e870 */
[----:B------:R-:W-:Y:S01]  /*4600*/  UMOV UR16, UR29 ;  /* 0x0000001d00107c82 */ /* 0x000fe20008000000 */
[----:B------:R-:W-:Y:S01]  /*4610*/  UMOV UR15, UR28 ;  /* 0x0000001c000f7c82 */ /* 0x000fe20008000000 */
[----:B------:R-:W-:-:S08]  /*4620*/  UMOV UR6, UR14 ;  /* 0x0000000e00067c82 */ /* 0x000fd00008000000 */
.L_x_88:
[----:B------:R-:W-:Y:S02]  /*4630*/  UIADD3 UR16, UPT, UPT, UR16, 0x1, URZ ;  /* 0x0000000110107890 */ /* 0x000fe4000fffe0ff */
[----:B--2---:R-:W-:Y:S02]  /*4640*/  ULEA UR5, UR6, UR17, 0x3 ;  /* 0x0000001106057291 */ /* 0x004fe4000f8e18ff */
[----:B------:R-:W-:Y:S01]  /*4650*/  UISETP.NE.AND UP3, UPT, UR16, URZ, UPT ;  /* 0x000000ff1000728c */ /* 0x000fe2000bf65270 */
[----:B---3--:R-:W-:Y:S10]  /*4660*/  @P2 BRA `(.L_x_86) ;  /* 0x00000000000c2947 */ /* 0x008ff40003800000 */
[----:B-1----:R-:W-:Y:S04]  /*4670*/  SHF.L.U32 R2, R8, 0x1f, RZ ;  /* 0x0000001f08027819 */ /* 0x002fe800000006ff */
[----:B------:R-:W1:Y:S02]  /*4680*/  SYNCS.PHASECHK.TRANS64.TRYWAIT P0, [UR5], R2 ;  /* 0x00000002ff0075a7 */ /* 0x000e640008001105 */
[----:B-1----:R-:W-:Y:S05]  /*4690*/  @!P0 BRA `(.L_x_87) ;  /* 0x0000004800c08947 */ /* 0x002fea0003800000 */
.L_x_86:
[----:B------:R-:W-:Y:S01]  /*46a0*/  UISETP.NE.AND UP0, UPT, UR15, 0x1, UPT ;  /* 0x000000010f00788c */ /* 0x000fe2000bf05270 */
[----:B------:R-:W-:Y:S01]  /*46b0*/  PLOP3.LUT P2, PT, PT, PT, PT, 0x80, 0x8 ;  /* 0x000000000008781c */ /* 0x000fe20003f4f070 */
[----:B------:R-:W-:Y:S02]  /*46c0*/  UIADD3 UR4, UPT, UPT, UR6, 0x1, URZ ;  /* 0x0000000106047890 */ /* 0x000fe4000fffe0ff */
[----:B------:R-:W-:Y:S02]  /*46d0*/  ULEA UR12, UR6, UR21, 0x8 ;  /* 0x00000015060c7291 */ /* 0x000fe4000f8e40ff */
[----:B------:R-:W-:Y:S01]  /*46e0*/  UISETP.NE.AND UP1, UPT, UR4, 0x1a, UPT ;  /* 0x0000001a0400788c */ /* 0x000fe2000bf25270 */
[----:B------:R-:W-:Y:S01]  /*46f0*/  PLOP3.LUT P0, PT, PT, PT, UP0, 0x80, 0x8 ;  /* 0x000000000008781c */ /* 0x000fe20003f0f008 */
[----:B------:R-:W-:Y:S02]  /*4700*/  UIADD3 UR10, UPT, UPT, UR12, 0x2, URZ ;  /* 0x000000020c0a7890 */ /* 0x000fe4000fffe0ff */
[----:B------:R-:W-:Y:S02]  /*4710*/  USEL UR7, URZ, 0x1, UP1 ;  /* 0x00000001ff077887 */ /* 0x000fe40008800000 */
[----:B------:R-:W-:Y:S02]  /*4720*/  USEL UR14, UR4, URZ, UP1 ;  /* 0x000000ff040e7287 */ /* 0x000fe40008800000 */
[----:B------:R-:W-:Y:S02]  /*4730*/  UIADD3 UR15, UPT, UPT, UR15, -0x1, URZ ;  /* 0xffffffff0f0f7890 */ /* 0x000fe4000fffe0ff */
[----:B------:R-:W-:Y:S01]  /*4740*/  @UP0 ULEA UR4, UR14, UR17, 0x3 ;  /* 0x000000110e040291 */ /* 0x000fe2000f8e18ff */
[----:B------:R-:W-:Y:S01]  /*4750*/  LOP3.LUT R8, R8, UR7, RZ, 0x3c, !PT ;  /* 0x0000000708087c12 */ /* 0x000fe2000f8e3cff */
[----:B------:R-:W-:Y:S01]  /*4760*/  UIADD3 UR7, UPT, UPT, UR5, 0xd0, URZ ;  /* 0x000000d005077890 */ /* 0x000fe2000fffe0ff */
[----:B------:R-:W-:Y:S02]  /*4770*/  UMOV UR13, 0x80004020 ;  /* 0x80004020000d7882 */ /* 0x000fe40000000000 */
[----:B-1----:R-:W-:Y:S01]  /*4780*/  @P0 SHF.L.U32 R0, R8, 0x1f, RZ ;  /* 0x0000001f08000819 */ /* 0x002fe200000006ff */
[----:B------:R-:W-:Y:S01]  /*4790*/  UMOV UR5, 0x80004020 ;  /* 0x8000402000057882 */ /* 0x000fe20000000000 */
[----:B------:R-:W-:Y:S01]  /*47a0*/  UMOV UR11, 0x80004020 ;  /* 0x80004020000b7882 */ /* 0x000fe20000000000 */
[----:B------:R-:W-:Y:S01]  /*47b0*/  UMOV UR9, 0x80004020 ;  /* 0x8000402000097882 */ /* 0x000fe20000000000 */
[----:B------:R2:W3:Y:S01]  /*47c0*/  @P0 SYNCS.PHASECHK.TRANS64.TRYWAIT P2, [UR4], R0 ;  /* 0x00000000ff0005a7 */ /* 0x0004e20008041104 */
[----:B------:R-:W-:Y:S03]  /*47d0*/  ULEA UR4, UR6, UR20, 0x8 ;  /* 0x0000001406047291 */ /* 0x000fe6000f8e40ff */
[----:B------:R-:W-:Y:S01]  /*47e0*/  UMOV UR6, UR14 ;  /* 0x0000000e00067c82 */ /* 0x000fe20008000000 */
[----:B------:R-:W-:Y:S05]  /*47f0*/  UIADD3 UR8, UPT, UPT, UR4, 0x2, URZ ;  /* 0x0000000204087890 */ /* 0x000fea000fffe0ff */
[----:B------:R2:W-:Y:S01]  /*4800*/  UTCHMMA gdesc[UR4], gdesc[UR12], tmem[UR18], tmem[UR26], idesc[UR27], UP2 ;  /* 0x00ff1a0c040075ea */ /* 0x0005e20009000012 */
[----:B------:R-:W-:Y:S03]  /*4810*/  UPLOP3.LUT UP2, UPT, UPT, UPT, UPT, 0x80, 0x8 ;  /* 0x000000000008789c */ /* 0x000fe60003f4f070 */
[----:B------:R2:W-:Y:S01]  /*4820*/  UTCHMMA gdesc[UR8], gdesc[UR10], tmem[UR18], tmem[UR24], idesc[UR25], UPT ;  /* 0x00ff180a080075ea */ /* 0x0005e2000b800012 */
[----:B------:R2:W-:Y:S01]  /*4830*/  UTCBAR.MULTICAST [UR7], URZ, UR19 ;  /* 0x000000ff070073e9 */ /* 0x0005e20008000813 */
[----:B------:R-:W-:Y:S06]  /*4840*/  BRA.U UP3, `(.L_x_88) ;  /* 0xfffffffd03787547 */ /* 0x000fec000b83ffff */
.L_x_85:
[----:B--2---:R-:W-:Y:S01]  /*4850*/  UIADD3 UR4, UPT, UPT, UR22, 0x1, URZ ;  /* 0x0000000116047890 */ /* 0x004fe2000fffe0ff */
[C---:B------:R-:W-:Y:S01]  /*4860*/  ISETP.NE.AND P0, PT, R10.reuse, 0x2, PT ;  /* 0x000000020a00780c */ /* 0x040fe20003f05270 */
[----:B------:R-:W-:Y:S02]  /*4870*/  UIADD3 UR5, UPT, UPT, UR23, 0x200, URZ ;  /* 0x0000020017057890 */ /* 0x000fe4000fffe0ff */
[----:B------:R-:W-:Y:S01]  /*4880*/  UISETP.NE.AND UP0, UPT, UR4, 0x4, UPT ;  /* 0x000000040400788c */ /* 0x000fe2000bf05270 */
[----:B-1----:R-:W-:Y:S02]  /*4890*/  SEL R0, RZ, 0x1, P0 ;  /* 0x00000001ff007807 */ /* 0x002fe40000000000 */
[----:B------:R-:W-:Y:S01]  /*48a0*/  SEL R10, R10, RZ, P0 ;  /* 0x000000ff0a0a7207 */ /* 0x000fe20000000000 */
[----:B------:R-:W-:Y:S01]  /*48b0*/  USEL UR6, URZ, 0x1, UP0 ;  /* 0x00000001ff067887 */ /* 0x000fe20008000000 */
[----:B------:R-:W-:Y:S01]  /*48c0*/  LOP3.LUT R9, R9, R0, RZ, 0x3c, !PT ;  /* 0x0000000009097212 */ /* 0x000fe200078e3cff */
[----:B------:R-:W-:Y:S01]  /*48d0*/  USEL UR22, UR4, URZ, UP0 ;  /* 0x000000ff04167287 */ /* 0x000fe20008000000 */
[----:B------:R1:W-:Y:S03]  /*48e0*/  UTCBAR [UR5], URZ ;  /* 0x000000ff050073e9 */ /* 0x0003e600080000ff */
[----:B------:R-:W-:Y:S01]  /*48f0*/  LOP3.LUT R11, R11, UR6, RZ, 0x3c, !PT ;  /* 0x000000060b0b7c12 */ /* 0x000fe2000f8e3cff */
[----:B------:R-:W-:Y:S07]  /*4900*/  @P1 BRA `(.L_x_89) ;  /* 0xfffffff800b01947 */ /* 0x000fee000383ffff */
[----:B------:R-:W2:Y:S01]  /*4910*/  S2UR UR8, SR_CgaCtaId ;  /* 0x00000000000879c3 */ /* 0x000ea20000008800 */
[----:B------:R-:W-:Y:S01]  /*4920*/  ELECT P0, URZ, PT ;  /* 0x0000000000ff782f */ /* 0x000fe20003800000 */
[----:B------:R-:W-:Y:S01]  /*4930*/  IMAD.MOV.U32 R0, RZ, RZ, 0x1 ;  /* 0x00000001ff007424 */ /* 0x000fe200078e00ff */
[----:B------:R-:W-:Y:S01]  /*4940*/  UIADD3 UR17, UPT, UPT, UR17, 0x220, URZ ;  /* 0x0000022011117890 */ /* 0x000fe2000fffe0ff */
[----:B------:R-:W-:Y:S01]  /*4950*/  SHF.L.U32 R2, R11, 0x1f, RZ ;  /* 0x0000001f0b027819 */ /* 0x000fe200000006ff */
[----:B------:R-:W-:-:S03]  /*4960*/  UMOV UR4, 0x40 ;  /* 0x0000004000047882 */ /* 0x000fc60000000000 */
[----:B------:R-:W-:Y:S01]  /*4970*/  UVIRTCOUNT.DEALLOC.SMPOOL 0x80 ;  /* 0x000000800000784c */ /* 0x000fe20000000000 */
[----:B--2---:R-:W-:Y:S02]  /*4980*/  ULEA UR8, UR8, UR4, 0x18 ;  /* 0x0000000408087291 */ /* 0x004fe4000f8ec0ff */
[----:B------:R-:W-:-:S07]  /*4990*/  ULEA UR4, UR22, UR17, 0x3 ;  /* 0x0000001116047291 */ /* 0x000fce000f8e18ff */
[----:B------:R2:W-:Y:S02]  /*49a0*/  @P0 STS.U8 [UR8+0x1c], R0 ;  /* 0x00001c00ff000988 */ /* 0x0005e40008000008 */
[----:B------:R-:W4:Y:S02]  /*49b0*/  SYNCS.PHASECHK.TRANS64.TRYWAIT P0, [UR4], R2 ;  /* 0x00000002ff0075a7 */ /* 0x000f240008001104 */
[----:B--2-4-:R-:W-:Y:S05]  /*49c0*/  @!P0 BRA `(.L_x_90) ;  /* 0x00000048000c8947 */ /* 0x014fea0003800000 */
.L_x_209:
[----:B------:R-:W-:-:S04]  /*49d0*/  UIADD3 UR4, UPT, UPT, UR22, 0x1, URZ ;  /* 0x0000000116047890 */ /* 0x000fc8000fffe0ff */
[----:B------:R-:W-:-:S04]  /*49e0*/  UISETP.NE.AND UP0, UPT, UR4, 0x4, UPT ;  /* 0x000000040400788c */ /* 0x000fc8000bf05270 */
[----:B------:R-:W-:Y:S02]  /*49f0*/  USEL UR6, URZ, 0x1, UP0 ;  /* 0x00000001ff067887 */ /* 0x000fe40008000000 */
[----:B------:R-:W-:-:S04]  /*4a00*/  USEL UR4, UR4, URZ, UP0 ;  /* 0x000000ff04047287 */ /* 0x000fc80008000000 */
[----:B-1----:R-:W-:Y:S01]  /*4a10*/  ULEA UR5, UR4, UR17, 0x3 ;  /* 0x0000001104057291 */ /* 0x002fe2000f8e18ff */
[----:B--2---:R-:W-:-:S04]  /*4a20*/  LOP3.LUT R2, R11, UR6, RZ, 0x3c, !PT ;  /* 0x000000060b027c12 */ /* 0x004fc8000f8e3cff */
[----:B------:R-:W-:-:S04]  /*4a30*/  SHF.L.U32 R3, R2, 0x1f, RZ ;  /* 0x0000001f02037819 */ /* 0x000fc800000006ff */
[----:B------:R-:W1:Y:S02]  /*4a40*/  SYNCS.PHASECHK.TRANS64.TRYWAIT P0, [UR5], R3 ;  /* 0x00000003ff0075a7 */ /* 0x000e640008001105 */
[----:B-1----:R-:W-:Y:S05]  /*4a50*/  @!P0 BRA `(.L_x_91) ;  /* 0x0000004800008947 */ /* 0x002fea0003800000 */
.L_x_211:
        /* <DEDUP_REMOVED lines=9> */
.L_x_213:
[----:B------:R-:W-:-:S04]  /*4af0*/  UIADD3 UR4, UPT, UPT, UR4, 0x1, URZ ;  /* 0x0000000104047890 */ /* 0x000fc8000fffe0ff */
[----:B------:R-:W-:-:S04]  /*4b00*/  UISETP.NE.AND UP0, UPT, UR4, 0x4, UPT ;  /* 0x000000040400788c */ /* 0x000fc8000bf05270 */
[----:B------:R-:W-:Y:S02]  /*4b10*/  USEL UR5, URZ, 0x1, UP0 ;  /* 0x00000001ff057887 */ /* 0x000fe40008000000 */
[----:B------:R-:W-:-:S04]  /*4b20*/  USEL UR4, UR4, URZ, UP0 ;  /* 0x000000ff04047287 */ /* 0x000fc80008000000 */
[----:B------:R-:W-:Y:S01]  /*4b30*/  ULEA UR4, UR4, UR17, 0x3 ;  /* 0x0000001104047291 */ /* 0x000fe2000f8e18ff */
[----:B------:R-:W-:-:S04]  /*4b40*/  LOP3.LUT R2, R2, UR5, RZ, 0x3c, !PT ;  /* 0x0000000502027c12 */ /* 0x000fc8000f8e3cff */
[----:B------:R-:W-:-:S04]  /*4b50*/  SHF.L.U32 R2, R2, 0x1f, RZ ;  /* 0x0000001f02027819 */ /* 0x000fc800000006ff */
[----:B------:R-:W2:Y:S02]  /*4b60*/  SYNCS.PHASECHK.TRANS64.TRYWAIT P0, [UR4], R2 ;  /* 0x00000002ff0075a7 */ /* 0x000ea40008001104 */
[----:B--2---:R-:W-:Y:S05]  /*4b70*/  @!P0 BRA `(.L_x_93) ;  /* 0x0000004400e88947 */ /* 0x004fea0003800000 */
.L_x_215:
[----:B------:R-:W-:Y:S01]  /*4b80*/  NOP ;  /* 0x0000000000007918 */ /* 0x000fe20000000000 */
[----:B-1----:R-:W1:Y:S01]  /*4b90*/  LDS R0, [UR8+0x14] ;  /* 0x00001408ff007984 */ /* 0x002e620008000800 */
[----:B------:R-:W-:Y:S01]  /*4ba0*/  ULOP3.LUT UR4, UR30, 0xffff, URZ, 0xc0, !UPT ;  /* 0x0000ffff1e047892 */ /* 0x000fe2000f8ec0ff */
[----:B------:R-:W-:Y:S01]  /*4bb0*/  UMOV UR5, 0xffff ;  /* 0x0000ffff00057882 */ /* 0x000fe20000000000 */
[----:B------:R-:W-:Y:S02]  /*4bc0*/  UMOV UR6, 0x1 ;  /* 0x0000000100067882 */ /* 0x000fe40000000000 */
[----:B------:R-:W-:-:S04]  /*4bd0*/  USHF.R.U32.HI UR4, URZ, 0x5, UR4 ;  /* 0x00000005ff047899 */ /* 0x000fc80008011604 */
[----:B------:R-:W-:Y:S02]  /*4be0*/  USHF.L.U32 UR5, UR5, UR4, URZ ;  /* 0x0000000405057299 */ /* 0x000fe400080006ff */
[----:B------:R-:W-:-:S04]  /*4bf0*/  USHF.L.U32 UR4, UR6, UR4, URZ ;  /* 0x0000000406047299 */ /* 0x000fc800080006ff */
[----:B-1----:R-:W-:-:S04]  /*4c00*/  LOP3.LUT R0, R0, UR5, RZ, 0xc0, !PT ;  /* 0x0000000500007c12 */ /* 0x002fc8000f8ec0ff */
[----:B------:R-:W-:-:S13]  /*4c10*/  ISETP.NE.AND P0, PT, R0, UR5, PT ;  /* 0x0000000500007c0c */ /* 0x000fda000bf05270 */
[----:B------:R-:W-:Y:S05]  /*4c20*/  @P0 BRA `(.L_x_94) ;  /* 0x0000000000580947 */ /* 0x000fea0003800000 */
[----:B------:R-:W1:Y:S02]  /*4c30*/  LDS R0, [UR8+0x18] ;  /* 0x00001808ff007984 */ /* 0x000e640008000800 */
[----:B-1----:R-:W-:-:S04]  /*4c40*/  LOP3.LUT R0, R0, UR4, RZ, 0xc0, !PT ;  /* 0x0000000400007c12 */ /* 0x002fc8000f8ec0ff */
[----:B------:R-:W-:-:S13]  /*4c50*/  ISETP.NE.AND P0, PT, R0, UR4, PT ;  /* 0x0000000400007c0c */ /* 0x000fda000bf05270 */
[----:B------:R-:W-:Y:S05]  /*4c60*/  @P0 BRA `(.L_x_95) ;  /* 0x00000000003c0947 */ /* 0x000fea0003800000 */
[----:B------:R-:W1:Y:S01]  /*4c70*/  S2R R2, SR_LANEID ;  /* 0x0000000000027919 */ /* 0x000e620000000000 */
[----:B------:R-:W-:-:S06]  /*4c80*/  ULOP3.LUT UR5, URZ, UR5, URZ, 0x33, !UPT ;  /* 0x00000005ff057292 */ /* 0x000fcc000f8e33ff */
[----:B------:R-:W-:-:S04]  /*4c90*/  IMAD.U32 R0, RZ, RZ, UR5 ;  /* 0x00000005ff007e24 */ /* 0x000fc8000f8e00ff */
[----:B------:R2:W4:Y:S02]  /*4ca0*/  REDUX UR7, R0 ;  /* 0x00000000000773c4 */ /* 0x0005240000000000 */
[----:B------:R1:W-:Y:S01]  /*4cb0*/  UTCATOMSWS.AND URZ, UR5 ;  /* 0x0000000500ff79e3 */ /* 0x0003e20008000000 */
[----:B--2---:R-:W-:Y:S01]  /*4cc0*/  LOP3.LUT R0, RZ, UR4, RZ, 0x33, !PT ;  /* 0x00000004ff007c12 */ /* 0x004fe2000f8e33ff */
[----:B------:R-:W-:Y:S02]  /*4cd0*/  VOTEU.ANY UR4, UPT, PT ;  /* 0x0000000000047886 */ /* 0x000fe400038e0100 */
[----:B------:R-:W-:Y:S02]  /*4ce0*/  UFLO.U32 UR4, UR4 ;  /* 0x00000004000472bd */ /* 0x000fe400080e0000 */
[----:B------:R-:W2:Y:S04]  /*4cf0*/  REDUX UR6, R0 ;  /* 0x00000000000673c4 */ /* 0x000ea80000000000 */
[----:B-1----:R-:W-:-:S02]  /*4d00*/  ISETP.EQ.U32.AND P0, PT, R2, UR4, PT ;  /* 0x0000000402007c0c */ /* 0x002fc4000bf02070 */
[----:B----4-:R-:W-:-:S11]  /*4d10*/  MOV R2, UR7 ;  /* 0x0000000700027c02 */ /* 0x010fd60008000f00 */
[----:B------:R1:W-:Y:S01]  /*4d20*/  @P0 ATOMS.AND RZ, [UR8+0x14], R2 ;  /* 0x00001402ffff098c */ /* 0x0003e2000a800008 */
[----:B--2---:R-:W-:-:S05]  /*4d30*/  IMAD.U32 R0, RZ, RZ, UR6 ;  /* 0x00000006ff007e24 */ /* 0x004fca000f8e00ff */
[----:B------:R1:W-:Y:S01]  /*4d40*/  @P0 ATOMS.AND RZ, [UR8+0x18], R0 ;  /* 0x00001800ffff098c */ /* 0x0003e2000a800008 */
[----:B------:R-:W-:Y:S05]  /*4d50*/  BRA `(.L_x_96) ;  /* 0x0000000000147947 */ /* 0x000fea0003800000 */
.L_x_95:
[----:B------:R-:W-:Y:S02]  /*4d60*/  MOV R2, 0x4d80 ;  /* 0x00004d8000027802 */ /* 0x000fe40000000f00 */
[----:B---3-5:R-:W-:Y:S05]  /*4d70*/  CALL.REL.NOINC `($__internal_0_$__cuda_sm10x_tcgen05_guardrail_trap_col_being_dealloced_not_returned_by_alloc) ;  /* 0x00000048005c7944 */ /* 0x028fea0003c00000 */
[----:B------:R-:W-:Y:S05]  /*4d80*/  BRA `(.L_x_96) ;  /* 0x0000000000087947 */ /* 0x000fea0003800000 */
.L_x_94:
[----:B------:R-:W-:Y:S02]  /*4d90*/  MOV R2, 0x4db0 ;  /* 0x00004db000027802 */ /* 0x000fe40000000f00 */
[----:B---3-5:R-:W-:Y:S05]  /*4da0*/  CALL.REL.NOINC `($__internal_2_$__cuda_sm10x_tcgen05_guardrail_trap_unallocated_columns_being_dealloced) ;  /* 0x0000004800687944 */ /* 0x028fea0003c00000 */
.L_x_96:
[----:B------:R-:W-:Y:S01]  /*4db0*/  NOP ;  /* 0x0000000000007918 */ /* 0x000fe20000000000 */
[----:B------:R-:W-:Y:S05]  /*4dc0*/  EXIT ;  /* 0x000000000000794d */ /* 0x000fea0003800000 */
.L_x_78:
[----:B------:R-:W-:-:S09]  /*4dd0*/  UISETP.NE.OR UP0, UPT, UR22, 0x3, !UP3 ;  /* 0x000000031600788c */ /* 0x000fd2000df05670 */
[----:B------:R-:W-:Y:S05]  /*4de0*/  BRA.U UP0, `(.L_x_97) ;  /* 0x0000000d00f07547 */ /* 0x000fea000b800000 */
[----:B------:R-:W1:Y:S01]  /*4df0*/  LDCU UR28, c[0x0][0x370] ;  /* 0x00006e00ff1c77ac */ /* 0x000e620008000800 */
[----:B------:R-:W2:Y:S01]  /*4e00*/  LDC.64 R16, c[0x0][0x348] ;  /* 0x0000d200ff107b82 */ /* 0x000ea20000000a00 */
[----:B------:R-:W-:Y:S02]  /*4e10*/  HFMA2 R13, -RZ, RZ, 0, 0 ;  /* 0x00000000ff0d7431 */ /* 0x000fe400000001ff */
[----:B------:R-:W-:Y:S01]  /*4e20*/  IMAD.MOV.U32 R15, RZ, RZ, 0x1 ;  /* 0x00000001ff0f7424 */ /* 0x000fe200078e00ff */
[----:B------:R-:W1:Y:S01]  /*4e30*/  LDCU.128 UR32, c[0x0][0xb10] ;  /* 0x00016200ff2077ac */ /* 0x000e620008000c00 */
[----:B------:R-:W-:Y:S01]  /*4e40*/  IMAD.MOV.U32 R14, RZ, RZ, RZ ;  /* 0x000000ffff0e7224 */ /* 0x000fe200078e00ff */
[----:B------:R-:W-:Y:S01]  /*4e50*/  MOV R7, 0x1000 ;  /* 0x0000100000077802 */ /* 0x000fe20000000f00 */
[----:B------:R-:W3:Y:S01]  /*4e60*/  LDCU UR27, c[0x0][0x374] ;  /* 0x00006e80ff1b77ac */ /* 0x000ee20008000800 */
[----:B------:R-:W4:Y:S01]  /*4e70*/  LDC.64 R2, c[0x0][0x888] ;  /* 0x00022200ff027b82 */ /* 0x000f220000000a00 */
[----:B------:R-:W3:Y:S01]  /*4e80*/  LDCU UR15, c[0x0][0xb0c] ;  /* 0x00016180ff0f77ac */ /* 0x000ee20008000800 */
[----:B------:R-:W3:Y:S06]  /*4e90*/  LDCU UR38, c[0x0][0xb20] ;  /* 0x00016400ff2677ac */ /* 0x000eec0008000800 */
[----:B------:R-:W2:Y:S01]  /*4ea0*/  LDC.64 R4, c[0x0][0x890] ;  /* 0x00022400ff047b82 */ /* 0x000ea20000000a00 */
[----:B------:R-:W3:Y:S01]  /*4eb0*/  LDCU UR4, c[0x0][0xb30] ;  /* 0x00016600ff0477ac */ /* 0x000ee20008000800 */
[----:B-1----:R-:W-:-:S02]  /*4ec0*/  UIMAD.WIDE.U32 UR6, UR28, UR32, URZ ;  /* 0x000000201c0672a5 */ /* 0x002fc4000f8e00ff */
[----:B---3--:R-:W-:Y:S01]  /*4ed0*/  UIMAD.WIDE.U32 UR8, UR27, UR35, URZ ;  /* 0x000000231b0872a5 */ /* 0x008fe2000f8e00ff */
[----:B------:R-:W-:Y:S01]  /*4ee0*/  UMOV UR24, 0x400 ;  /* 0x0000040000187882 */ /* 0x000fe20000000000 */
[----:B------:R-:W-:-:S03]  /*4ef0*/  UPLOP3.LUT UP3, UPT, UPT, UPT, UPT, 0x40, 0x4 ;  /* 0x000000000004789c */ /* 0x000fc60003f6e870 */
[----:B------:R-:W-:Y:S01]  /*4f00*/  UMOV UR6, UR7 ;  /* 0x0000000700067c82 */ /* 0x000fe20008000000 */
[----:B------:R-:W-:Y:S01]  /*4f10*/  UISETP.GE.AND UP0, UPT, UR40, 0x1, UPT ;  /* 0x000000012800788c */ /* 0x000fe2000bf06270 */
[----:B------:R-:W-:Y:S01]  /*4f20*/  UMOV UR29, UR9 ;  /* 0x00000009001d7c82 */ /* 0x000fe20008000000 */
[----:B------:R-:W-:Y:S01]  /*4f30*/  UISETP.NE.AND UP4, UPT, UR40, 0x1, UPT ;  /* 0x000000012800788c */ /* 0x000fe2000bf85270 */
[----:B------:R-:W1:Y:S01]  /*4f40*/  LDCU.64 UR16, c[0x0][0xb28] ;  /* 0x00016500ff1077ac */ /* 0x000e620008000a00 */
[----:B------:R-:W-:Y:S02]  /*4f50*/  ULEA UR24, UR54, UR24, 0x18 ;  /* 0x0000001836187291 */ /* 0x000fe4000f8ec0ff */
[----:B------:R-:W-:Y:S02]  /*4f60*/  UISETP.NE.AND UP6, UPT, UR15, 0x1, UPT ;  /* 0x000000010f00788c */ /* 0x000fe4000bfc5270 */
[----:B------:R-:W-:Y:S02]  /*4f70*/  UISETP.NE.AND UP5, UPT, UR34, 0x1, UPT ;  /* 0x000000012200788c */ /* 0x000fe4000bfa5270 */
[----:B------:R-:W-:-:S02]  /*4f80*/  USHF.R.U32.HI UR31, URZ, UR33, UR6 ;  /* 0x00000021ff1f7299 */ /* 0x000fc40008011606 */
[----:B------:R-:W-:Y:S02]  /*4f90*/  USHF.R.U32.HI UR29, URZ, UR38, UR29 ;  /* 0x00000026ff1d7299 */ /* 0x000fe4000801161d */
[----:B------:R-:W-:Y:S01]  /*4fa0*/  UISETP.NE.AND UP2, UPT, UR4, 0x1, UPT ;  /* 0x000000010400788c */ /* 0x000fe2000bf45270 */
[----:B------:R-:W-:-:S10]  /*4fb0*/  UMOV UR12, URZ ;  /* 0x000000ff000c7c82 */ /* 0x000fd40008000000 */
.L_x_106:
[C---:B------:R-:W-:Y:S02]  /*4fc0*/  LEA R12, R14.reuse, UR24, 0x3 ;  /* 0x000000180e0c7c11 */ /* 0x040fe4000f8e18ff */
[----:B------:R-:W-:Y:S02]  /*4fd0*/  SHF.L.U32 R0, R13, 0x1f, RZ ;  /* 0x0000001f0d007819 */ /* 0x000fe400000006ff */
[----:B------:R-:W-:Y:S02]  /*4fe0*/  LEA R8, R14, UR24, 0x4 ;  /* 0x000000180e087c11 */ /* 0x000fe4000f8e20ff */
[----:B---3--:R-:W3:Y:S02]  /*4ff0*/  SYNCS.PHASECHK.TRANS64.TRYWAIT P0, [R12+URZ+0x1e0], R0 ;  /* 0x0001e0000c0075a7 */ /* 0x008ee400080011ff */
[----:B---3--:R-:W-:Y:S05]  /*5000*/  @!P0 BRA `(.L_x_98) ;  /* 0x0000004000dc8947 */ /* 0x008fea0003800000 */
.L_x_216:
[----:B------:R-:W1:Y:S01]  /*5010*/  LDS.128 R8, [R8+0x270] ;  /* 0x0002700008087984 */ /* 0x000e620000000c00 */
[----:B------:R-:W-:Y:S01]  /*5020*/  UISETP.GE.AND UP0, UPT, UR40, 0x1, UPT ;  /* 0x000000012800788c */ /* 0x000fe2000bf06270 */
[----:B------:R-:W-:Y:S01]  /*5030*/  @!PT LDS RZ, [RZ] ;  /* 0x00000000fffff984 */ /* 0x000fe20000000800 */
[----:B------:R-:W-:Y:S01]  /*5040*/  @!PT LDS RZ, [RZ] ;  /* 0x00000000fffff984 */ /* 0x000fe20000000800 */
[----:B------:R-:W-:Y:S01]  /*5050*/  @!PT LDS RZ, [RZ] ;  /* 0x00000000fffff984 */ /* 0x000fe20000000800 */
[----:B------:R-:W-:Y:S01]  /*5060*/  @!PT LDS RZ, [RZ] ;  /* 0x00000000fffff984 */ /* 0x000fe20000000800 */
[----:B------:R2:W-:Y:S06]  /*5070*/  MEMBAR.ALL.CTA ;  /* 0x0000000000007992 */ /* 0x0005ec0000008000 */
[----:B--2---:R-:W2:Y:S01]  /*5080*/  FENCE.VIEW.ASYNC.S ;  /* 0x00000000000073c6 */ /* 0x004ea20000000000 */
[----:B-1----:R-:W-:Y:S11]  /*5090*/  LOP3.LUT P0, RZ, R10, 0x1, RZ, 0xc0, !PT ;  /* 0x000000010aff7812 */ /* 0x002ff6000780c0ff */
[----:B------:R-:W-:Y:S02]  /*50a0*/  @!UPT UIADD3 URZ, UPT, UPT, URZ, URZ, URZ ;  /* 0x000000fffffff290 */ /* 0x000fe4000fffe0ff */
[----:B--2---:R-:W-:Y:S01]  /*50b0*/  VOTEU.ANY UP1, P0 ;  /* 0x0000000000ff7886 */ /* 0x004fe20000020100 */
[----:B------:R-:W-:Y:S11]  /*50c0*/  PLOP3.LUT P0, PT, PT, PT, UP1, 0x80, 0x8 ;  /* 0x000000000008781c */ /* 0x000ff60003f0f018 */
[----:B------:R-:W-:Y:S02]  /*50d0*/  @!UPT UIADD3 URZ, UPT, UPT, URZ, URZ, URZ ;  /* 0x000000fffffff290 */ /* 0x000fe4000fffe0ff */
[----:B---3--:R-:W-:Y:S02]  /*50e0*/  @P0 SHF.R.U32.HI R0, RZ, 0x10, R9 ;  /* 0x00000010ff000819 */ /* 0x008fe40000011609 */
[----:B------:R-:W-:Y:S02]  /*50f0*/  @P0 MOV R6, R8 ;  /* 0x0000000800060202 */ /* 0x000fe40000000f00 */
[----:B------:R-:W-:Y:S01]  /*5100*/  @P0 R2UR UR4, R0 ;  /* 0x00000000000402ca */ /* 0x000fe200000e0000 */
[----:B------:R-:W-:Y:S01]  /*5110*/  VIADD R0, R12, 0x1f0 ;  /* 0x000001f00c007836 */ /* 0x000fe20000000000 */
[----:B------:R-:W-:Y:S02]  /*5120*/  @P0 LOP3.LUT R8, R9, 0xffff, RZ, 0xc0, !PT ;  /* 0x0000ffff09080812 */ /* 0x000fe400078ec0ff */
[----:B------:R-:W-:Y:S02]  /*5130*/  @P0 R2UR UR6, R6 ;  /* 0x00000000060602ca */ /* 0x000fe400000e0000 */
[----:B------:R-:W-:Y:S02]  /*5140*/  PRMT R0, RZ, 0x654, R0 ;  /* 0x00000654ff007816 */ /* 0x000fe40000000000 */
[----:B------:R-:W-:Y:S02]  /*5150*/  @P0 R2UR UR5, R8 ;  /* 0x00000000080502ca */ /* 0x000fe400000e0000 */
[----:B------:R1:W-:Y:S03]  /*5160*/  SYNCS.ARRIVE.TRANS64.RED.A1T0 RZ, [R0+URZ], RZ ;  /* 0x000000ff00ff79a7 */ /* 0x0003e600081004ff */
[----:B------:R-:W-:Y:S04]  /*5170*/  @UP1 UMOV UR25, UR4 ;  /* 0x0000000400191c82 */ /* 0x000fe80008000000 */
[----:B------:R-:W-:Y:S04]  /*5180*/  @UP1 UMOV UR14, UR6 ;  /* 0x00000006000e1c82 */ /* 0x000fe80008000000 */
[----:B------:R-:W-:Y:S01]  /*5190*/  @UP1 UMOV UR13, UR5 ;  /* 0x00000005000d1c82 */ /* 0x000fe20008000000 */
[----:B------:R-:W-:Y:S05]  /*51a0*/  BRA.U !UP0, `(.L_x_99) ;  /* 0x0000000108a47547 */ /* 0x000fea000b800000 */
[----:B------:R-:W-:Y:S02]  /*51b0*/  UIMAD.WIDE.U32 UR8, UR13, UR35, URZ ;  /* 0x000000230d0872a5 */ /* 0x000fe4000f8e00ff */
[----:B------:R-:W-:Y:S02]  /*51c0*/  UIMAD.WIDE.U32 UR10, UR14, UR32, URZ ;  /* 0x000000200e0a72a5 */ /* 0x000fe4000f8e00ff */
[----:B------:R-:W-:Y:S02]  /*51d0*/  USEL UR4, UR27, UR29, !UP5 ;  /* 0x0000001d1b047287 */ /* 0x000fe4000e800000 */
[----:B------:R-:W-:Y:S02]  /*51e0*/  USEL UR7, UR28, UR31, !UP6 ;  /* 0x0000001f1c077287 */ /* 0x000fe4000f000000 */
[----:B------:R-:W-:Y:S02]  /*51f0*/  UIMAD.WIDE.U32 UR18, UR4, UR16, URZ ;  /* 0x00000010041272a5 */ /* 0x000fe4000f8e00ff */
[----:B------:R-:W-:Y:S01]  /*5200*/  UIMAD.WIDE.U32 UR20, UR7, UR16, URZ ;  /* 0x00000010071472a5 */ /* 0x000fe2000f8e00ff */
[----:B------:R-:W-:Y:S02]  /*5210*/  UMOV UR5, UR9 ;  /* 0x0000000900057c82 */ /* 0x000fe40008000000 */
[----:B------:R-:W-:Y:S03]  /*5220*/  USHF.R.U32.HI UR6, URZ, UR38, UR5 ;  /* 0x00000026ff067299 */ /* 0x000fe60008011605 */
[----:B------:R-:W-:Y:S01]  /*5230*/  UMOV UR5, UR11 ;  /* 0x0000000b00057c82 */ /* 0x000fe20008000000 */
[----:B------:R-:W-:Y:S02]  /*5240*/  USEL UR6, UR13, UR6, !UP5 ;  /* 0x000000060d067287 */ /* 0x000fe4000e800000 */
[----:B------:R-:W-:Y:S02]  /*5250*/  USHF.R.U32.HI UR8, URZ, UR33, UR5 ;  /* 0x00000021ff087299 */ /* 0x000fe40008011605 */
[----:B------:R-:W-:Y:S01]  /*5260*/  UIMAD.WIDE.U32 UR10, UR6, UR16, URZ ;  /* 0x00000010060a72a5 */ /* 0x000fe2000f8e00ff */
[----:B------:R-:W-:Y:S02]  /*5270*/  UMOV UR5, UR19 ;  /* 0x0000001300057c82 */ /* 0x000fe40008000000 */
[----:B------:R-:W-:Y:S03]  /*5280*/  @UP4 USHF.R.U32.HI UR4, URZ, UR17, UR5 ;  /* 0x00000011ff044299 */ /* 0x000fe60008011605 */
[----:B------:R-:W-:Y:S01]  /*5290*/  UMOV UR5, UR21 ;  /* 0x0000001500057c82 */ /* 0x000fe20008000000 */
[----:B------:R-:W-:Y:S02]  /*52a0*/  UIMAD UR4, UR40, UR4, URZ ;  /* 0x00000004280472a4 */ /* 0x000fe4000f8e02ff */
[----:B------:R-:W-:Y:S02]  /*52b0*/  @UP4 USHF.R.U32.HI UR7, URZ, UR17, UR5 ;  /* 0x00000011ff074299 */ /* 0x000fe40008011605 */
[----:B------:R-:W-:Y:S02]  /*52c0*/  USEL UR5, UR14, UR8, !UP6 ;  /* 0x000000080e057287 */ /* 0x000fe4000f000000 */
[----:B------:R-:W-:Y:S02]  /*52d0*/  UIMAD UR8, UR40, UR7, URZ ;  /* 0x00000007280872a4 */ /* 0x000fe4000f8e02ff */
[----:B------:R-:W-:Y:S03]  /*52e0*/  UISETP.GE.AND UP0, UPT, UR6, UR4, UPT ;  /* 0x000000040600728c */ /* 0x000fe6000bf06270 */
[----:B------:R-:W-:Y:S01]  /*52f0*/  UMOV UR4, UR11 ;  /* 0x0000000b00047c82 */ /* 0x000fe20008000000 */
[----:B------:R-:W-:Y:S02]  /*5300*/  UISETP.GE.OR UP0, UPT, UR5, UR8, UP0 ;  /* 0x000000080500728c */ /* 0x000fe40008706670 */
[----:B------:R-:W-:Y:S02]  /*5310*/  USHF.R.U32.HI UR4, URZ, UR17, UR4 ;  /* 0x00000011ff047299 */ /* 0x000fe40008011604 */
[----:B------:R-:W-:Y:S02]  /*5320*/  UIMAD.WIDE.U32 UR8, UR5, UR16, URZ ;  /* 0x00000010050872a5 */ /* 0x000fe4000f8e00ff */
[----:B------:R-:W-:Y:S04]  /*5330*/  USEL UR10, UR6, UR4, !UP4 ;  /* 0x00000004060a7287 */ /* 0x000fe8000e000000 */
[----:B------:R-:W-:Y:S01]  /*5340*/  UIADD3 UR11, UPT, UPT, -UR10, URZ, URZ ;  /* 0x000000ff0a0b7290 */ /* 0x000fe2000fffe1ff */
[----:B------:R-:W-:Y:S02]  /*5350*/  @!UP0 UMOV UR4, UR9 ;  /* 0x0000000900048c82 */ /* 0x000fe40008000000 */
[----:B------:R-:W-:Y:S02]  /*5360*/  @!UP0 USHF.R.U32.HI UR4, URZ, UR17, UR4 ;  /* 0x00000011ff048299 */ /* 0x000fe40008011604 */
[----:B------:R-:W-:Y:S02]  /*5370*/  UIMAD UR8, UR40, UR11, UR6 ;  /* 0x0000000b280872a4 */ /* 0x000fe4000f8e0206 */
[----:B------:R-:W-:Y:S04]  /*5380*/  @!UP0 USEL UR4, UR5, UR4, !UP4 ;  /* 0x0000000405048287 */ /* 0x000fe8000e000000 */
[----:B------:R-:W-:Y:S02]  /*5390*/  @!UP0 UIMAD UR8, UR7, UR8, UR4 ;  /* 0x00000008070882a4 */ /* 0x000fe4000f8e0204 */
[----:B------:R-:W-:Y:S02]  /*53a0*/  @!UP0 UIADD3 UR9, UPT, UPT, UR10, -UR4, URZ ;  /* 0x800000040a098290 */ /* 0x000fe4000fffe0ff */
[----:B------:R-:W-:Y:S02]  /*53b0*/  UIADD3 UR4, UPT, UPT, -UR5, URZ, URZ ;  /* 0x000000ff05047290 */ /* 0x000fe4000fffe1ff */
[----:B------:R-:W-:Y:S02]  /*53c0*/  UIADD3 UR7, UPT, UPT, -UR6, URZ, URZ ;  /* 0x000000ff06077290 */ /* 0x000fe4000fffe1ff */
[----:B------:R-:W-:Y:S02]  /*53d0*/  @!UP0 UIMAD UR6, UR9, UR40, UR5 ;  /* 0x00000028090682a4 */ /* 0x000fe4000f8e0205 */
[----:B------:R-:W-:Y:S02]  /*53e0*/  UIMAD UR14, UR15, UR4, UR14 ;  /* 0x000000040f0e72a4 */ /* 0x000fe4000f8e020e */
[----:B------:R-:W-:Y:S01]  /*53f0*/  UIMAD UR13, UR34, UR7, UR13 ;  /* 0x00000007220d72a4 */ /* 0x000fe2000f8e020d */
[----:B------:R-:W-:Y:S02]  /*5400*/  @!UP0 UMOV UR5, UR8 ;  /* 0x0000000800058c82 */ /* 0x000fe40008000000 */
[----:B------:R-:W-:Y:S02]  /*5410*/  UIMAD UR14, UR5, UR15, UR14 ;  /* 0x0000000f050e72a4 */ /* 0x000fe4000f8e020e */
[----:B------:R-:W-:Y:S11]  /*5420*/  UIMAD UR13, UR6, UR34, UR13 ;  /* 0x00000022060d72a4 */ /* 0x000ff6000f8e020d */
[----:B------:R-:W-:Y:S01]  /*5430*/  @!UPT UIADD3 URZ, UPT, UPT, URZ, URZ, URZ ;  /* 0x000000fffffff290 */ /* 0x000fe2000fffe0ff */
.L_x_99:
[----:B------:R-:W2:Y:S01]  /*5440*/  @!UP2 LDCU.128 UR20, c[0x0][0xb10] ;  /* 0x00016200ff14a7ac */ /* 0x000ea20008000c00 */
[C---:B------:R-:W-:Y:S02]  /*5450*/  ISETP.NE.U32.AND P1, PT, R4.reuse, RZ, PT ;  /* 0x000000ff0400720c */ /* 0x040fe40003f25070 */
[----:B------:R-:W-:Y:S02]  /*5460*/  ISETP.NE.U32.AND P0, PT, R4, RZ, PT ;  /* 0x000000ff0400720c */ /* 0x000fe40003f05070 */
[C---:B------:R-:W-:Y:S02]  /*5470*/  ISETP.NE.AND.EX P1, PT, R5.reuse, RZ, PT, P1 ;  /* 0x000000ff0500720c */ /* 0x040fe40003f25310 */
[----:B------:R-:W-:Y:S01]  /*5480*/  ISETP.NE.AND.EX P0, PT, R5, RZ, PT, P0 ;  /* 0x000000ff0500720c */ /* 0x000fe20003f05300 */
[----:B------:R-:W3:Y:S01]  /*5490*/  @!UP2 LDCU UR5, c[0x0][0xb0c] ;  /* 0x00016180ff05a7ac */ /* 0x000ee20008000800 */
[----:B------:R-:W-:Y:S02]  /*54a0*/  USHF.L.U32 UR11, UR26, 0x6, URZ ;  /* 0x000000061a0b7899 */ /* 0x000fe400080006ff */
[----:B------:R-:W-:Y:S02]  /*54b0*/  USHF.L.U32 UR10, UR30, 0x6, URZ ;  /* 0x000000061e0a7899 */ /* 0x000fe400080006ff */
[----:B--2---:R-:W-:Y:S07]  /*54c0*/  UIMAD.WIDE.U32 UR6, UR14, UR20, URZ ;  /* 0x000000140e0672a5 */ /* 0x004fee000f8e00ff */
[----:B------:R-:W-:Y:S01]  /*54d0*/  @!UP2 UMOV UR4, UR7 ;  /* 0x000000070004ac82 */ /* 0x000fe20008000000 */
[----:B---3--:R-:W-:Y:S02]  /*54e0*/  @!UP2 UISETP.NE.AND UP0, UPT, UR5, 0x1, UPT ;  /* 0x000000010500a88c */ /* 0x008fe4000bf05270 */
[----:B------:R-:W-:Y:S02]  /*54f0*/  @!UP2 USHF.R.U32.HI UR4, URZ, UR21, UR4 ;  /* 0x00000015ff04a299 */ /* 0x000fe40008011604 */
[----:B------:R-:W-:Y:S02]  /*5500*/  UIMAD.WIDE.U32 UR6, UR13, UR23, URZ ;  /* 0x000000170d0672a5 */ /* 0x000fe4000f8e00ff */
[----:B------:R-:W-:Y:S02]  /*5510*/  @!UP2 USEL UR8, UR14, UR4, !UP0 ;  /* 0x000000040e08a287 */ /* 0x000fe4000c000000 */
[----:B------:R-:W-:Y:S03]  /*5520*/  @!UP2 UISETP.NE.AND UP0, UPT, UR22, 0x1, UPT ;  /* 0x000000011600a88c */ /* 0x000fe6000bf05270 */
[----:B------:R-:W-:Y:S02]  /*5530*/  @!UP2 UMOV UR6, UR7 ;  /* 0x000000070006ac82 */ /* 0x000fe40008000000 */
[----:B------:R-:W2:Y:S02]  /*5540*/  @!UP2 LDCU UR4, c[0x0][0xb20] ;  /* 0x00016400ff04a7ac */ /* 0x000ea40008000800 */
[----:B--2---:R-:W-:Y:S04]  /*5550*/  @!UP2 USHF.R.U32.HI UR6, URZ, UR4, UR6 ;  /* 0x00000004ff06a299 */ /* 0x004fe80008011606 */
[----:B------:R-:W-:Y:S04]  /*5560*/  @!UP2 USEL UR6, UR13, UR6, !UP0 ;  /* 0x000000060d06a287 */ /* 0x000fe8000c000000 */
[----:B------:R-:W-:Y:S02]  /*5570*/  @!UP2 UIADD3 UR4, UPT, UPT, -UR8, UR6, URZ ;  /* 0x000000060804a290 */ /* 0x000fe4000fffe1ff */
[----:B------:R-:W-:Y:S02]  /*5580*/  @!UP2 UIADD3 UR6, UPT, UPT, UR8, -UR6, URZ ;  /* 0x800000060806a290 */ /* 0x000fe4000fffe0ff */
[----:B------:R-:W-:Y:S02]  /*5590*/  @!UP2 UIMAD UR14, UR4, UR5, UR14 ;  /* 0x00000005040ea2a4 */ /* 0x000fe4000f8e020e */
[----:B------:R-:W-:Y:S01]  /*55a0*/  @!UP2 UIMAD UR13, UR6, UR22, UR13 ;  /* 0x00000016060da2a4 */ /* 0x000fe2000f8e020d */
[----:B------:R-:W-:Y:S11]  /*55b0*/  BRA.U UP3, `(.L_x_100) ;  /* 0x0000000103107547 */ /* 0x000ff6000b800000 */
[----:B------:R-:W-:Y:S04]  /*55c0*/  MOV R6, UR37 ;  /* 0x0000002500067c02 */ /* 0x000fe80008000f00 */
[----:B------:R-:W-:Y:S04]  /*55d0*/  SHF.L.U32 R6, R6, 0x1f, RZ ;  /* 0x0000001f06067819 */ /* 0x000fe800000006ff */
[----:B------:R-:W2:Y:S02]  /*55e0*/  SYNCS.PHASECHK.TRANS64.TRYWAIT P2, [UR24+0x1d8], R6 ;  /* 0x0001d806ff0075a7 */ /* 0x000ea40008041118 */
[----:B--2---:R-:W-:Y:S05]  /*55f0*/  @!P2 BRA `(.L_x_101) ;  /* 0x0000003c0074a947 */ /* 0x004fea0003800000 */
.L_x_100:
[----:B------:R-:W-:Y:S05]  /*5600*/  @!P1 BRA `(.L_x_102) ;  /* 0x0000000000309947 */ /* 0x000fea0003800000 */
[----:B----4-:R-:W-:Y:S01]  /*5610*/  ISETP.NE.U32.AND P1, PT, R2, RZ, PT ;  /* 0x000000ff0200720c */ /* 0x010fe20003f25070 */
[----:B------:R-:W2:Y:S01]  /*5620*/  LDCU.64 UR4, c[0x0][0x358] ;  /* 0x00006b00ff0477ac */ /* 0x000ea20008000a00 */
[----:B------:R-:W-:Y:S02]  /*5630*/  IMAD.MOV.U32 R45, RZ, RZ, 0x1 ;  /* 0x00000001ff2d7424 */ /* 0x000fe400078e00ff */
[----:B------:R-:W-:Y:S11]  /*5640*/  ISETP.NE.AND.EX P1, PT, R3, RZ, PT, P1 ;  /* 0x000000ff0300720c */ /* 0x000ff60003f25310 */
[----:B------:R-:W-:Y:S02]  /*5650*/  @!UPT UIADD3 URZ, UPT, UPT, URZ, URZ, URZ ;  /* 0x000000fffffff290 */ /* 0x000fe4000fffe0ff */
[----:B------:R-:W3:Y:S01]  /*5660*/  @P1 LDC.64 R8, c[0x0][0x888] ;  /* 0x00022200ff081b82 */ /* 0x000ee20000000a00 */
[----:B-1----:R-:W-:Y:S04]  /*5670*/  @P1 IMAD R0, R4, UR36, RZ ;  /* 0x0000002404001c24 */ /* 0x002fe8000f8e02ff */
[----:B---3--:R-:W-:Y:S04]  /*5680*/  @P1 IMAD.WIDE R8, R0, 0x4, R8 ;  /* 0x0000000400081825 */ /* 0x008fe800078e0208 */
[----:B------:R-:W-:Y:S01]  /*5690*/  HFMA2 R0, -RZ, RZ, 0, 5.9604644775390625e-08 ;  /* 0x00000001ff007431 */ /* 0x000fe200000001ff */
[----:B--2--5:R2:W5:Y:S04]  /*56a0*/  @P1 LDG.E R26, desc[UR4][R8.64] ;  /* 0x00000004081a1981 */ /* 0x024568000c1e1900 */
[----:B------:R-:W-:Y:S01]  /*56b0*/  @!P1 PRMT R45, R0, 0x7610, R45 ;  /* 0x00007610002d9816 */ /* 0x000fe2000000002d */
[----:B--2---:R-:W3:Y:S06]  /*56c0*/  @!P1 LDC R26, c[0x0][0x880] ;  /* 0x00022000ff1a9b82 */ /* 0x004eec0000000800 */
.L_x_102:
[----:B---3-5:R-:W-:Y:S01]  /*56d0*/  @!P0 FSETP.EQ.AND P1, PT, R26, RZ, PT ;  /* 0x000000ff1a00820b */ /* 0x028fe20003f22000 */
[----:B------:R-:W-:Y:S01]  /*56e0*/  @!UPT UIADD3 URZ, UPT, UPT, URZ, URZ, URZ ;  /* 0x000000fffffff290 */ /* 0x000fe2000fffe0ff */
[----:B------:R-:W-:Y:S11]  /*56f0*/  @!P0 BRA `(.L_x_103) ;  /* 0x0000000000188947 */ /* 0x000ff60003800000 */
[----:B------:R-:W-:Y:S02]  /*5700*/  LOP3.LUT P0, RZ, R45, 0xff, RZ, 0xc0, !PT ;  /* 0x000000ff2dff7812 */ /* 0x000fe4000780c0ff */
[----:B----4-:R-:W-:Y:S04]  /*5710*/  ISETP.NE.U32.AND P1, PT, R2, RZ, PT ;  /* 0x000000ff0200720c */ /* 0x010fe80003f25070 */
[----:B------:R-:W-:Y:S04]  /*5720*/  ISETP.NE.AND.EX P1, PT, R3, RZ, PT, P1 ;  /* 0x000000ff0300720c */ /* 0x000fe80003f25310 */
[----:B------:R-:W-:Y:S03]  /*5730*/  PLOP3.LUT P1, PT, P1, PT, PT, 0x8, 0x80 ;  /* 0x000000000080781c */ /* 0x000fe60000f2e170 */
[----:B------:R-:W-:Y:S11]  /*5740*/  @P0 FSETP.EQ.AND P1, PT, R26, RZ, PT ;  /* 0x000000ff1a00020b */ /* 0x000ff60003f22000 */
[----:B------:R-:W-:Y:S02]  /*5750*/  @!UPT UIADD3 URZ, UPT, UPT, URZ, URZ, URZ ;  /* 0x000000fffffff290 */ /* 0x000fe4000fffe0ff */
.L_x_103:
[----:B------:R-:W-:Y:S01]  /*5760*/  ULEA UR4, UR12, UR24, 0x3 ;  /* 0x000000180c047291 */ /* 0x000fe2000f8e18ff */
[----:B------:R-:W-:Y:S02]  /*5770*/  SHF.L.U32 R9, R15, 0x1f, RZ ;  /* 0x0000001f0f097819 */ /* 0x000fe400000006ff */
[----:B------:R-:W-:Y:S04]  /*5780*/  ELECT P0, URZ, PT ;  /* 0x0000000000ff782f */ /* 0x000fe80003800000 */
[----:B------:R-:W-:Y:S02]  /*5790*/  PLOP3.LUT P1, PT, P1, P0, PT, 0xf2, 0x2f ;  /* 0x00000000002f781c */ /* 0x000fe40000f21e72 */
[----:B------:R-:W2:Y:S11]  /*57a0*/  SYNCS.PHASECHK.TRANS64.TRYWAIT P2, [UR4+0x1b8], R9 ;  /* 0x0001b809ff0075a7 */ /* 0x000eb60008041104 */
[----:B------:R-:W-:Y:S05]  /*57b0*/  @!P1 IADD3 R8, P0, PT, R16, 0x580, RZ ;  /* 0x0000058010089810 */ /* 0x000fea0007f1e0ff */
[----:B-1----:R-:W-:Y:S01]  /*57c0*/  @!P1 IMAD.X R6, RZ, RZ, R17, P0 ;  /* 0x000000ffff069224 */ /* 0x002fe200000e0611 */
[----:B--2---:R-:W-:Y:S07]  /*57d0*/  @!P2 BRA `(.L_x_104) ;  /* 0x0000003c0014a947 */ /* 0x004fee0003800000 */
.L_x_219:
[----:B------:R-:W-:Y:S01]  /*57e0*/  @!P1 R2UR UR7, R6 ;  /* 0x00000000060792ca */ /* 0x000fe200000e0000 */
[----:B------:R-:W-:Y:S01]  /*57f0*/  UIADD3 UR5, UPT, UPT, UR12, 0x1, URZ ;  /* 0x000000010c057890 */ /* 0x000fe2000fffe0ff */
[----:B------:R-:W-:Y:S01]  /*5800*/  @!P1 R2UR UR6, R8 ;  /* 0x00000000080692ca */ /* 0x000fe200000e0000 */
[----:B------:R-:W-:Y:S01]  /*5810*/  UIADD3 UR9, UPT, UPT, UR4, 0x1a0, URZ ;  /* 0x000001a004097890 */ /* 0x000fe2000fffe0ff */
[----:B------:R-:W-:Y:S01]  /*5820*/  @!P1 IMAD.MOV.U32 R6, RZ, RZ, 0x1000 ;  /* 0x00001000ff069424 */ /* 0x000fe200078e00ff */
[----:B------:R-:W-:Y:S01]  /*5830*/  UISETP.NE.AND UP0, UPT, UR5, 0x3, UPT ;  /* 0x000000030500788c */ /* 0x000fe2000bf05270 */
[----:B------:R-:W-:Y:S01]  /*5840*/  VIADD R14, R14, 0x1 ;  /* 0x000000010e0e7836 */ /* 0x000fe20000000000 */
[----:B------:R-:W-:Y:S01]  /*5850*/  UMOV UR22, 0x0 ;  /* 0x0000000000167882 */ /* 0x000fe20000000000 */
[----:B------:R-:W-:Y:S01]  /*5860*/  UMOV UR23, 0x10000000 ;  /* 0x1000000000177882 */ /* 0x000fe20000000000 */
[----:B------:R-:W-:Y:S04]  /*5870*/  UPRMT UR20, UR54, 0x654, UR9 ;  /* 0x0000065436147896 */ /* 0x000fe80008000009 */
[----:B-1----:R-:W-:Y:S01]  /*5880*/  IMAD.U32 R9, RZ, RZ, UR7 ;  /* 0x00000007ff097e24 */ /* 0x002fe2000f8e00ff */
[----:B------:R-:W-:Y:S01]  /*5890*/  USEL UR7, URZ, 0x1, UP0 ;  /* 0x00000001ff077887 */ /* 0x000fe20008000000 */
[----:B------:R-:W-:Y:S01]  /*58a0*/  IMAD.U32 R8, RZ, RZ, UR6 ;  /* 0x00000006ff087e24 */ /* 0x000fe2000f8e00ff */
[----:B------:R-:W-:Y:S02]  /*58b0*/  USEL UR6, UR5, URZ, UP0 ;  /* 0x000000ff05067287 */ /* 0x000fe40008000000 */
[----:B------:R-:W-:Y:S01]  /*58c0*/  VOTEU.ALL UP0, P1 ;  /* 0x0000000000ff7886 */ /* 0x000fe20000800000 */
[----:B------:R-:W-:Y:S02]  /*58d0*/  @!P1 R2UR UR19, R9 ;  /* 0x00000000091392ca */ /* 0x000fe400000e0000 */
[----:B------:R-:W-:Y:S02]  /*58e0*/  @!P1 R2UR UR18, R8 ;  /* 0x00000000081292ca */ /* 0x000fe400000e0000 */
[----:B------:R-:W-:Y:S01]  /*58f0*/  @!UP0 ULEA UR5, UR12, UR24, 0xc ;  /* 0x000000180c058291 */ /* 0x000fe2000f8e60ff */
[----:B------:R-:W-:Y:S02]  /*5900*/  LOP3.LUT R15, R15, UR7, RZ, 0x3c, !PT ;  /* 0x000000070f0f7c12 */ /* 0x000fe4000f8e3cff */
[----:B------:R-:W-:Y:S01]  /*5910*/  UMOV UR12, UR36 ;  /* 0x00000024000c7c82 */ /* 0x000fe20008000000 */
[----:B------:R-:W-:Y:S01]  /*5920*/  @!UP0 UIADD3 UR8, UPT, UPT, UR5, 0x400, URZ ;  /* 0x0000040005088890 */ /* 0x000fe2000fffe0ff */
[----:B------:R-:W-:Y:S01]  /*5930*/  SHF.L.U32 R0, R15, 0x1f, RZ ;  /* 0x0000001f0f007819 */ /* 0x000fe200000006ff */
[----:B------:R-:W-:Y:S01]  /*5940*/  VOTEU.ALL UP0, P1 ;  /* 0x0000000000ff7886 */ /* 0x000fe20000800000 */
[----:B------:R-:W-:Y:S06]  /*5950*/  ULEA UR5, UR6, UR24, 0x3 ;  /* 0x0000001806057291 */ /* 0x000fec000f8e18ff */
[----:B------:R1:W-:Y:S01]  /*5960*/  @!UP0 UTMALDG.3D [UR8], [UR18], desc[UR22] ;  /* 0x00001608120085b4 */ /* 0x0003e20008011000 */
[----:B------:R1:W-:Y:S01]  /*5970*/  @!P1 SYNCS.ARRIVE.TRANS64.RED.A0TR RZ, [UR4+0x1a0], R6 ;  /* 0x0001a006ffff99a7 */ /* 0x0003e20008300404 */
[----:B------:R-:W-:Y:S01]  /*5980*/  SYNCS.ARRIVE.TRANS64.RED.A1T0 RZ, [UR20], RZ ;  /* 0x000000ffffff79a7 */ /* 0x000fe20008100414 */
[----:B------:R-:W2:Y:S02]  /*5990*/  SYNCS.PHASECHK.TRANS64.TRYWAIT P0, [UR5+0x1b8], R0 ;  /* 0x0001b800ff0075a7 */ /* 0x000ea40008001105 */
[----:B-12---:R-:W-:Y:S05]  /*59a0*/  @!P0 BRA `(.L_x_105) ;  /* 0x0000003800b88947 */ /* 0x006fea0003800000 */
.L_x_221:
[----:B------:R-:W-:Y:S01]  /*59b0*/  UIADD3 UR9, UPT, UPT, UR5, 0x1a0, URZ ;  /* 0x000001a005097890 */ /* 0x000fe2000fffe0ff */
[----:B-1----:R-:W-:Y:S01]  /*59c0*/  @!P1 IADD3 R6, P0, PT, R16, 0x580, RZ ;  /* 0x0000058010069810 */ /* 0x002fe20007f1e0ff */
[----:B------:R-:W-:Y:S01]  /*59d0*/  UPLOP3.LUT UP3, UPT, UPT, UPT, UPT, 0x80, 0x8 ;  /* 0x000000000008789c */ /* 0x000fe20003f6f070 */
[----:B------:R-:W-:Y:S01]  /*59e0*/  R2UR UR23, R47 ;  /* 0x000000002f1772ca */ /* 0x000fe200000e0000 */
[----:B------:R-:W-:Y:S01]  /*59f0*/  UMOV UR20, 0x0 ;  /* 0x0000000000147882 */ /* 0x000fe20000000000 */
[----:B------:R-:W-:Y:S01]  /*5a00*/  @!P1 R2UR UR7, R6 ;  /* 0x00000000060792ca */ /* 0x000fe200000e0000 */
[----:B------:R-:W-:Y:S01]  /*5a10*/  @!P1 IMAD.X R0, RZ, RZ, R17, P0 ;  /* 0x000000ffff009224 */ /* 0x000fe200000e0611 */
[----:B------:R-:W-:Y:S01]  /*5a20*/  UMOV UR21, 0x10000000 ;  /* 0x1000000000157882 */ /* 0x000fe20000000000 */
[----:B------:R-:W-:Y:S01]  /*5a30*/  UMOV UR12, UR36 ;  /* 0x00000024000c7c82 */ /* 0x000fe20008000000 */
[----:B------:R-:W-:Y:S01]  /*5a40*/  VOTEU.ALL UP0, P1 ;  /* 0x0000000000ff7886 */ /* 0x000fe20000800000 */
[----:B------:R-:W-:Y:S01]  /*5a50*/  R2UR UR22, R48 ;  /* 0x00000000301672ca */ /* 0x000fe200000e0000 */
[----:B------:R-:W-:Y:S01]  /*5a60*/  UMOV UR36, UR25 ;  /* 0x0000001900247c82 */ /* 0x000fe20008000000 */
[----:B------:R-:W-:Y:S02]  /*5a70*/  @!P1 R2UR UR4, R0 ;  /* 0x00000000000492ca */ /* 0x000fe400000e0000 */
[----:B------:R-:W-:Y:S01]  /*5a80*/  @!UP0 UIADD3 UR10, UPT, UPT, UR10, 0x20, URZ ;  /* 0x000000200a0a8890 */ /* 0x000fe2000fffe0ff */
[C---:B------:R-:W-:Y:S01]  /*5a90*/  ISETP.NE.AND P0, PT, R14.reuse, 0x2, PT ;  /* 0x000000020e00780c */ /* 0x040fe20003f05270 */
[----:B------:R-:W-:Y:S02]  /*5aa0*/  UIADD3 UR30, UPT, UPT, UR13, UR23, URZ ;  /* 0x000000170d1e7290 */ /* 0x000fe4000fffe0ff */
[----:B------:R-:W-:Y:S01]  /*5ab0*/  IMAD.U32 R8, RZ, RZ, UR7 ;  /* 0x00000007ff087e24 */ /* 0x000fe2000f8e00ff */
[----:B------:R-:W-:Y:S02]  /*5ac0*/  SEL R0, RZ, 0x1, P0 ;  /* 0x00000001ff007807 */ /* 0x000fe40000000000 */
[----:B------:R-:W-:Y:S02]  /*5ad0*/  SEL R14, R14, RZ, P0 ;  /* 0x000000ff0e0e7207 */ /* 0x000fe40000000000 */
[----:B------:R-:W-:Y:S01]  /*5ae0*/  @!P1 R2UR UR18, R8 ;  /* 0x00000000081292ca */ /* 0x000fe200000e0000 */
[----:B------:R-:W-:Y:S01]  /*5af0*/  UIADD3 UR26, UPT, UPT, UR14, UR22, URZ ;  /* 0x000000160e1a7290 */ /* 0x000fe2000fffe0ff */
[----:B------:R-:W-:Y:S01]  /*5b00*/  IMAD.U32 R9, RZ, RZ, UR4 ;  /* 0x00000004ff097e24 */ /* 0x000fe2000f8e00ff */
[----:B------:R-:W-:Y:S01]  /*5b10*/  @!UP0 ULEA UR4, UR6, UR24, 0xc ;  /* 0x0000001806048291 */ /* 0x000fe2000f8e60ff */
[----:B------:R-:W-:Y:S03]  /*5b20*/  LOP3.LUT R13, R13, R0, RZ, 0x3c, !PT ;  /* 0x000000000d0d7212 */ /* 0x000fe600078e3cff */
[----:B------:R-:W-:Y:S01]  /*5b30*/  @!P1 R2UR UR19, R9 ;  /* 0x00000000091392ca */ /* 0x000fe200000e0000 */
[----:B------:R-:W-:Y:S01]  /*5b40*/  @!UP0 UIADD3 UR8, UPT, UPT, UR4, 0x400, URZ ;  /* 0x0000040004088890 */ /* 0x000fe2000fffe0ff */
[----:B------:R-:W-:Y:S01]  /*5b50*/  VOTEU.ALL UP0, P1 ;  /* 0x0000000000ff7886 */ /* 0x000fe20000800000 */
[----:B------:R-:W-:Y:S10]  /*5b60*/  UPRMT UR4, UR54, 0x654, UR9 ;  /* 0x0000065436047896 */ /* 0x000ff40008000009 */
[----:B------:R1:W-:Y:S01]  /*5b70*/  @!UP0 UTMALDG.3D [UR8], [UR18], desc[UR20] ;  /* 0x00001408120085b4 */ /* 0x0003e20008011000 */
[----:B------:R3:W-:Y:S01]  /*5b80*/  @!P1 SYNCS.ARRIVE.TRANS64.RED.A0TR RZ, [UR5+0x1a0], R7 ;  /* 0x0001a007ffff99a7 */ /* 0x0007e20008300405 */
[----:B------:R-:W-:Y:S01]  /*5b90*/  SYNCS.ARRIVE.TRANS64.RED.A1T0 RZ, [UR4], RZ ;  /* 0x000000ffffff79a7 */ /* 0x000fe20008100404 */
[----:B------:R-:W-:Y:S04]  /*5ba0*/  UIADD3 UR4, UPT, UPT, UR6, 0x1, URZ ;  /* 0x0000000106047890 */ /* 0x000fe8000fffe0ff */
[----:B------:R-:W-:Y:S04]  /*5bb0*/  UISETP.NE.AND UP0, UPT, UR4, 0x3, UPT ;  /* 0x000000030400788c */ /* 0x000fe8000bf05270 */
[----:B------:R-:W-:Y:S06]  /*5bc0*/  USEL UR5, URZ, 0x1, UP0 ;  /* 0x00000001ff057887 */ /* 0x000fec0008000000 */
[----:B------:R-:W-:Y:S01]  /*5bd0*/  LOP3.LUT R15, R15, UR5, RZ, 0x3c, !PT ;  /* 0x000000050f0f7c12 */ /* 0x000fe2000f8e3cff */
[----:B-1----:R-:W-:Y:S01]  /*5be0*/  USEL UR12, UR4, URZ, UP0 ;  /* 0x000000ff040c7287 */ /* 0x002fe20008000000 */
[----:B------:R-:W-:Y:S11]  /*5bf0*/  BRA.U UP1, `(.L_x_106) ;  /* 0xfffffff101f07547 */ /* 0x000ff6000b83ffff */
[----:B------:R-:W-:Y:S01]  /*5c00*/  UIADD3 UR24, UPT, UPT, UR24, 0x1b8, URZ ;  /* 0x000001b818187890 */ /* 0x000fe2000fffe0ff */
[----:B----4-:R-:W-:-:S03]  /*5c10*/  SHF.L.U32 R2, R15, 0x1f, RZ ;  /* 0x0000001f0f027819 */ /* 0x010fc600000006ff */
[----:B------:R-:W-:-:S09]  /*5c20*/  ULEA UR4, UR12, UR24, 0x3 ;  /* 0x000000180c047291 */ /* 0x000fd2000f8e18ff */
[----:B------:R-:W1:Y:S02]  /*5c30*/  SYNCS.PHASECHK.TRANS64.TRYWAIT P0, [UR4], R2 ;  /* 0x00000002ff0075a7 */ /* 0x000e640008001104 */
[----:B-1----:R-:W-:Y:S05]  /*5c40*/  @!P0 BRA `(.L_x_107) ;  /* 0x0000003800288947 */ /* 0x002fea0003800000 */
.L_x_223:
        /* <DEDUP_REMOVED lines=9> */
.L_x_225:
[----:B------:R-:W-:-:S04]  /*5ce0*/  UIADD3 UR4, UPT, UPT, UR4, 0x1, URZ ;  /* 0x0000000104047890 */ /* 0x000fc8000fffe0ff */
[----:B------:R-:W-:-:S04]  /*5cf0*/  UISETP.NE.AND UP0, UPT, UR4, 0x3, UPT ;  /* 0x000000030400788c */ /* 0x000fc8000bf05270 */
[----:B------:R-:W-:Y:S02]  /*5d00*/  USEL UR5, URZ, 0x1, UP0 ;  /* 0x00000001ff057887 */ /* 0x000fe40008000000 */
[----:B------:R-:W-:-:S04]  /*5d10*/  USEL UR4, UR4, URZ, UP0 ;  /* 0x000000ff04047287 */ /* 0x000fc80008000000 */
[----:B------:R-:W-:Y:S01]  /*5d20*/  ULEA UR4, UR4, UR24, 0x3 ;  /* 0x0000001804047291 */ /* 0x000fe2000f8e18ff */
[----:B-1----:R-:W-:-:S04]  /*5d30*/  LOP3.LUT R2, R15, UR5, RZ, 0x3c, !PT ;  /* 0x000000050f027c12 */ /* 0x002fc8000f8e3cff */
[----:B------:R-:W-:Y:S01]  /*5d40*/  SHF.L.U32 R2, R2, 0x1f, RZ ;  /* 0x0000001f02027819 */ /* 0x000fe200000006ff */
[----:B------:R-:W-:-:S07]  /*5d50*/  IMAD.U32 R0, RZ, RZ, UR4 ;  /* 0x00000004ff007e24 */ /* 0x000fce000f8e00ff */
.L_x_109:
[----:B-1----:R1:W2:Y:S02]  /*5d60*/  SYNCS.PHASECHK.TRANS64.TRYWAIT P0, [R0+URZ], R2 ;  /* 0x00000002000075a7 */ /* 0x0022a400080011ff */
[----:B--2---:R-:W-:Y:S05]  /*5d70*/  @!P0 NANOSLEEP.SYNCS 0x989680 ;  /* 0x009896800000895d */ /* 0x004fea0003900000 */
[----:B------:R-:W2:Y:S02]  /*5d80*/  @!P0 SYNCS.PHASECHK.TRANS64 P0, [R0+URZ], R2 ;  /* 0x00000002000085a7 */ /* 0x000ea400080010ff */
[----:B--2---:R-:W-:Y:S05]  /*5d90*/  @P0 EXIT ;  /* 0x000000000000094d */ /* 0x004fea0003800000 */
[----:B------:R-:W-:Y:S05]  /*5da0*/  BRA `(.L_x_109) ;  /* 0xfffffffc00ec7947 */ /* 0x000fea000383ffff */
.L_x_97:
[----:B------:R-:W-:-:S06]  /*5db0*/  UISETP.GE.AND UP0, UPT, UR22, 0x4, UPT ;  /* 0x000000041600788c */ /* 0x000fcc000bf06270 */
[----:B------:R-:W-:-:S13]  /*5dc0*/  PLOP3.LUT P0, PT, PT, PT, UP0, 0x80, 0x8 ;  /* 0x000000000008781c */ /* 0x000fda0003f0f008 */
[----:B------:R-:W-:Y:S05]  /*5dd0*/  @!P0 EXIT ;  /* 0x000000000000894d */ /* 0x000fea0003800000 */
[----:B------:R-:W-:Y:S01]  /*5de0*/  BAR.SYNC.DEFER_BLOCKING 0x6, 0xa0 ;  /* 0x0182800000007b1d */ /* 0x000fe20000010000 */
[C---:B------:R-:W-:Y:S01]  /*5df0*/  IMAD.SHL.U32 R3, R55.reuse, 0x20, RZ ;  /* 0x0000002037037824 */ /* 0x040fe200078e00ff */
[C---:B------:R-:W-:Y:S01]  /*5e00*/  LOP3.LUT P0, RZ, R55.reuse, 0x4, RZ, 0xc0, !PT ;  /* 0x0000000437ff7812 */ /* 0x040fe2000780c0ff */
[C---:B------:R-:W-:Y:S01]  /*5e10*/  IMAD.SHL.U32 R2, R55.reuse, 0x10, RZ ;  /* 0x0000001037027824 */ /* 0x040fe200078e00ff */
[----:B------:R-:W-:Y:S01]  /*5e20*/  CS2R R52, SRZ ;  /* 0x0000000000347805 */ /* 0x000fe2000001ff00 */
[----:B------:R-:W-:Y:S01]  /*5e30*/  IMAD.SHL.U32 R44, R55, 0x4, RZ ;  /* 0x00000004372c7824 */ /* 0x000fe200078e00ff */
[----:B------:R-:W-:Y:S01]  /*5e40*/  UMOV UR44, 0x400 ;  /* 0x00000400002c7882 */ /* 0x000fe20000000000 */
[----:B------:R-:W1:Y:S01]  /*5e50*/  LDCU.64 UR4, c[0x0][0x890] ;  /* 0x00011200ff0477ac */ /* 0x000e620008000a00 */
[----:B------:R-:W2:Y:S01]  /*5e60*/  LDC.64 R42, c[0x0][0x8b0] ;  /* 0x00022c00ff2a7b82 */ /* 0x000ea20000000a00 */
[----:B------:R-:W-:Y:S01]  /*5e70*/  LOP3.LUT R4, R3, 0xc0, RZ, 0xc0, !PT ;  /* 0x000000c003047812 */ /* 0x000fe200078ec0ff */
[----:B------:R-:W-:Y:S01]  /*5e80*/  IMAD.U32 R23, R55, 0x10000, RZ ;  /* 0x0001000037177824 */ /* 0x000fe200078e00ff */
[----:B------:R-:W-:Y:S01]  /*5e90*/  ULEA UR44, UR54, UR44, 0x18 ;  /* 0x0000002c362c7291 */ /* 0x000fe2000f8ec0ff */
[----:B------:R-:W-:Y:S01]  /*5ea0*/  LOP3.LUT R2, R2, 0x600, RZ, 0xc0, !PT ;  /* 0x0000060002027812 */ /* 0x000fe200078ec0ff */
[----:B------:R-:W-:Y:S01]  /*5eb0*/  IMAD.MOV.U32 R54, RZ, RZ, 0x10 ;  /* 0x00000010ff367424 */ /* 0x000fe200078e00ff */
[----:B------:R-:W-:Y:S01]  /*5ec0*/  LOP3.LUT R44, R4, 0x18, R44, 0xf8, !PT ;  /* 0x00000018042c7812 */ /* 0x000fe200078ef82c */
[----:B------:R-:W-:Y:S01]  /*5ed0*/  IMAD.MOV.U32 R22, RZ, RZ, RZ ;  /* 0x000000ffff167224 */ /* 0x000fe200078e00ff */
[----:B------:R-:W3:Y:S01]  /*5ee0*/  LDC.64 R40, c[0x0][0x8a8] ;  /* 0x00022a00ff287b82 */ /* 0x000ee20000000a00 */
[----:B------:R-:W-:Y:S01]  /*5ef0*/  SHF.R.U32.HI R4, RZ, 0x1, R55 ;  /* 0x00000001ff047819 */ /* 0x000fe20000011637 */
[----:B------:R-:W-:Y:S01]  /*5f00*/  IMAD.MOV.U32 R51, RZ, RZ, RZ ;  /* 0x000000ffff337224 */ /* 0x000fe200078e00ff */
[----:B------:R-:W-:Y:S01]  /*5f10*/  LOP3.LUT R2, R2, 0x20, R3, 0xf8, !PT ;  /* 0x0000002002027812 */ /* 0x000fe200078ef803 */
[----:B------:R-:W4:Y:S01]  /*5f20*/  LDCU UR63, c[0x0][0x370] ;  /* 0x00006e00ff3f77ac */ /* 0x000f220008000800 */
[----:B------:R-:W-:-:S02]  /*5f30*/  LOP3.LUT R23, R23, 0x600000, RZ, 0xc0, !PT ;  /* 0x0060000017177812 */ /* 0x000fc400078ec0ff */
[----:B------:R-:W-:Y:S01]  /*5f40*/  LOP3.LUT R44, R44, 0x8, R4, 0x78, !PT ;  /* 0x000000082c2c7812 */ /* 0x000fe200078e7804 */
[----:B------:R-:W4:Y:S01]  /*5f50*/  LDS R0, [UR44+0x290] ;  /* 0x0002902cff007984 */ /* 0x000f220008000800 */
[----:B-1----:R-:W-:Y:S01]  /*5f60*/  IMAD.U32 R57, RZ, RZ, UR4 ;  /* 0x00000004ff397e24 */ /* 0x002fe2000f8e00ff */
[----:B------:R-:W-:Y:S01]  /*5f70*/  UIADD3 UR4, UPT, UPT, UR44, 0x400, URZ ;  /* 0x000004002c047890 */ /* 0x000fe2000fffe0ff */
[----:B------:R-:W-:Y:S01]  /*5f80*/  LOP3.LUT R2, R2, 0x100, R3, 0xf8, !PT ;  /* 0x0000010002027812 */ /* 0x000fe200078ef803 */
[----:B------:R-:W-:Y:S01]  /*5f90*/  IMAD.U32 R56, RZ, RZ, UR5 ;  /* 0x00000005ff387e24 */ /* 0x000fe2000f8e00ff */
[----:B------:R-:W-:Y:S01]  /*5fa0*/  LOP3.LUT R55, R55, 0x60, RZ, 0xc0, !PT ;  /* 0x0000006037377812 */ /* 0x000fe200078ec0ff */
[----:B------:R-:W1:Y:S01]  /*5fb0*/  LDCU UR41, c[0x0][0xb0c] ;  /* 0x00016180ff2977ac */ /* 0x000e620008000800 */
[----:B------:R-:W-:Y:S01]  /*5fc0*/  LOP3.LUT R44, R2, R44, RZ, 0xfc, !PT ;  /* 0x0000002c022c7212 */ /* 0x000fe200078efcff */
[----:B------:R-:W-:Y:S01]  /*5fd0*/  IMAD.U32 R59, RZ, RZ, UR4 ;  /* 0x00000004ff3b7e24 */ /* 0x000fe2000f8e00ff */
[----:B------:R-:W-:Y:S01]  /*5fe0*/  SEL R54, R54, 0xfffffff0, !P0 ;  /* 0xfffffff036367807 */ /* 0x000fe20004000000 */
[----:B------:R-:W1:Y:S01]  /*5ff0*/  LDCU UR39, c[0x0][0xb30] ;  /* 0x00016600ff2777ac */ /* 0x000e620008000800 */
[----:B------:R-:W1:Y:S01]  /*6000*/  LDCU.64 UR60, c[0x0][0x888] ;  /* 0x00011100ff3c77ac */ /* 0x000e620008000a00 */
[----:B------:R-:W1:Y:S01]  /*6010*/  LDCU.64 UR42, c[0x0][0xb28] ;  /* 0x00016500ff2a77ac */ /* 0x000e620008000a00 */
[----:B------:R-:W1:Y:S01]  /*6020*/  LDCU.128 UR56, c[0x0][0xb10] ;  /* 0x00016200ff3877ac */ /* 0x000e620008000c00 */
[----:B------:R-:W1:Y:S01]  /*6030*/  LDCU UR62, c[0x0][0x374] ;  /* 0x00006e80ff3e77ac */ /* 0x000e620008000800 */
[----:B------:R-:W-:Y:S01]  /*6040*/  UMOV UR55, 0x1 ;  /* 0x0000000100377882 */ /* 0x000fe20000000000 */
[----:B------:R-:W-:Y:S01]  /*6050*/  UMOV UR46, URZ ;  /* 0x000000ff002e7c82 */ /* 0x000fe20008000000 */
[----:B------:R-:W-:Y:S01]  /*6060*/  UMOV UR53, URZ ;  /* 0x000000ff00357c82 */ /* 0x000fe20008000000 */
[----:B------:R-:W-:Y:S01]  /*6070*/  UMOV UR52, URZ ;  /* 0x000000ff00347c82 */ /* 0x000fe20008000000 */
[----:B-1234-:R-:W-:-:S07]  /*6080*/  IMAD.IADD R23, R0, 0x1, R23 ;  /* 0x0000000100177824 */ /* 0x01efce00078e0217 */
.L_x_140:
[C---:B------:R-:W-:Y:S02]  /*6090*/  LEA R0, R51.reuse, UR44, 0x3 ;  /* 0x0000002c33007c11 */ /* 0x040fe4000f8e18ff */
[----:B------:R-:W-:Y:S02]  /*60a0*/  SHF.L.U32 R2, R52, 0x1f, RZ ;  /* 0x0000001f34027819 */ /* 0x000fe400000006ff */
[----:B-1----:R-:W-:Y:S02]  /*60b0*/  LEA R4, R51, UR44, 0x4 ;  /* 0x0000002c33047c11 */ /* 0x002fe4000f8e20ff */
[----:B------:R-:W1:Y:S02]  /*60c0*/  SYNCS.PHASECHK.TRANS64.TRYWAIT P0, [R0+URZ+0x1e0], R2 ;  /* 0x0001e002000075a7 */ /* 0x000e6400080011ff */
[----:B-1----:R-:W-:Y:S05]  /*60d0*/  @!P0 BRA `(.L_x_110) ;  /* 0x0000003400348947 */ /* 0x002fea0003800000 */
.L_x_226:
[----:B------:R-:W-:Y:S01]  /*60e0*/  R2UR UR7, R58 ;  /* 0x000000003a0772ca */ /* 0x000fe200000e0000 */
[----:B------:R-:W2:Y:S01]  /*60f0*/  LDS.128 R4, [R4+0x270] ;  /* 0x0002700004047984 */ /* 0x000ea20000000c00 */
[----:B-1----:R-:W-:Y:S01]  /*6100*/  VIADD R0, R0, 0x1f0 ;  /* 0x000001f000007836 */ /* 0x002fe20000000000 */
[----:B------:R-:W-:Y:S04]  /*6110*/  UISETP.GE.AND UP0, UPT, UR40, 0x1, UPT ;  /* 0x000000012800788c */ /* 0x000fe8000bf06270 */
[----:B------:R-:W-:Y:S01]  /*6120*/  PRMT R0, RZ, 0x654, R0 ;  /* 0x00000654ff007816 */ /* 0x000fe20000000000 */
[----:B------:R-:W-:Y:S01]  /*6130*/  @!PT LDS RZ, [RZ] ;  /* 0x00000000fffff984 */ /* 0x000fe20000000800 */
[----:B------:R-:W-:Y:S01]  /*6140*/  @!PT LDS RZ, [RZ] ;  /* 0x00000000fffff984 */ /* 0x000fe20000000800 */
[----:B------:R-:W-:Y:S01]  /*6150*/  @!PT LDS RZ, [RZ] ;  /* 0x00000000fffff984 */ /* 0x000fe20000000800 */
[----:B------:R-:W-:Y:S01]  /*6160*/  @!PT LDS RZ, [RZ] ;  /* 0x00000000fffff984 */ /* 0x000fe20000000800 */
[----:B------:R1:W-:Y:S06]  /*6170*/  MEMBAR.ALL.CTA ;  /* 0x0000000000007992 */ /* 0x0003ec0000008000 */
[----:B-1----:R-:W1:Y:S02]  /*6180*/  FENCE.VIEW.ASYNC.S ;  /* 0x00000000000073c6 */ /* 0x002e640000000000 */
[----:B-1----:R1:W-:Y:S01]  /*6190*/  SYNCS.ARRIVE.TRANS64.RED.A1T0 RZ, [R0+URZ], RZ ;  /* 0x000000ff00ff79a7 */ /* 0x0023e200081004ff */
[----:B--2---:R-:W-:Y:S11]  /*61a0*/  LOP3.LUT P0, RZ, R6, 0x1, RZ, 0xc0, !PT ;  /* 0x0000000106ff7812 */ /* 0x004ff6000780c0ff */
[----:B------:R-:W-:Y:S02]  /*61b0*/  @!UPT UIADD3 URZ, UPT, UPT, URZ, URZ, URZ ;  /* 0x000000fffffff290 */ /* 0x000fe4000fffe0ff */
[----:B------:R-:W-:Y:S01]  /*61c0*/  VOTEU.ANY UP1, P0 ;  /* 0x0000000000ff7886 */ /* 0x000fe20000020100 */
[----:B------:R-:W-:Y:S01]  /*61d0*/  PLOP3.LUT P0, PT, PT, PT, UP1, 0x80, 0x8 ;  /* 0x000000000008781c */ /* 0x000fe20003f0f018 */
[----:B------:R-:W-:Y:S06]  /*61e0*/  UP2UR UR4, UPR, URZ, 0x2 ;  /* 0x00000002ff047883 */ /* 0x000fec0008000000 */
[----:B------:R-:W-:Y:S06]  /*61f0*/  IMAD.U32 R60, RZ, RZ, UR4 ;  /* 0x00000004ff3c7e24 */ /* 0x000fec000f8e00ff */
[----:B------:R-:W-:Y:S02]  /*6200*/  @P0 SHF.R.U32.HI R2, RZ, 0x10, R5 ;  /* 0x00000010ff020819 */ /* 0x000fe40000011605 */
[----:B------:R-:W-:Y:S02]  /*6210*/  @P0 MOV R3, R4 ;  /* 0x0000000400030202 */ /* 0x000fe40000000f00 */
[----:B------:R-:W-:Y:S02]  /*6220*/  @P0 R2UR UR4, R2 ;  /* 0x00000000020402ca */ /* 0x000fe400000e0000 */
[----:B------:R-:W-:Y:S02]  /*6230*/  @P0 LOP3.LUT R4, R5, 0xffff, RZ, 0xc0, !PT ;  /* 0x0000ffff05040812 */ /* 0x000fe400078ec0ff */
[----:B------:R-:W-:Y:S02]  /*6240*/  @P0 R2UR UR6, R3 ;  /* 0x00000000030602ca */ /* 0x000fe400000e0000 */
[----:B------:R-:W-:Y:S07]  /*6250*/  @P0 R2UR UR5, R4 ;  /* 0x00000000040502ca */ /* 0x000fee00000e0000 */
[----:B------:R-:W-:Y:S02]  /*6260*/  @UP1 UMOV UR7, UR4 ;  /* 0x0000000400071c82 */ /* 0x000fe40008000000 */
[----:B------:R-:W-:Y:S02]  /*6270*/  IMAD.U32 R58, RZ, RZ, UR7 ;  /* 0x00000007ff3a7e24 */ /* 0x000fe4000f8e00ff */
[----:B------:R-:W-:Y:S02]  /*6280*/  @UP1 UMOV UR38, UR6 ;  /* 0x0000000600261c82 */ /* 0x000fe40008000000 */
[----:B------:R-:W-:Y:S01]  /*6290*/  @UP1 UMOV UR37, UR5 ;  /* 0x0000000500251c82 */ /* 0x000fe20008000000 */
[----:B-1----:R-:W-:Y:S05]  /*62a0*/  BRA.U !UP0, `(.L_x_111) ;  /* 0x0000000108cc7547 */ /* 0x002fea000b800000 */
[----:B------:R-:W1:Y:S01]  /*62b0*/  LDCU UR12, c[0x0][0xb20] ;  /* 0x00016400ff0c77ac */ /* 0x000e620008000800 */
[----:B------:R-:W-:Y:S02]  /*62c0*/  UIMAD.WIDE.U32 UR4, UR62, UR59, URZ ;  /* 0x0000003b3e0472a5 */ /* 0x000fe4000f8e00ff */
[----:B------:R-:W-:Y:S02]  /*62d0*/  UIMAD.WIDE.U32 UR6, UR63, UR56, URZ ;  /* 0x000000383f0672a5 */ /* 0x000fe4000f8e00ff */
[----:B------:R-:W-:Y:S02]  /*62e0*/  UISETP.NE.AND UP0, UPT, UR58, 0x1, UPT ;  /* 0x000000013a00788c */ /* 0x000fe4000bf05270 */
[----:B------:R-:W-:Y:S02]  /*62f0*/  UIMAD.WIDE.U32 UR8, UR37, UR59, URZ ;  /* 0x0000003b250872a5 */ /* 0x000fe4000f8e00ff */
[----:B------:R-:W-:Y:S02]  /*6300*/  UIMAD.WIDE.U32 UR10, UR38, UR56, URZ ;  /* 0x00000038260a72a5 */ /* 0x000fe4000f8e00ff */
[----:B------:R-:W-:Y:S02]  /*6310*/  UISETP.NE.AND UP1, UPT, UR41, 0x1, UPT ;  /* 0x000000012900788c */ /* 0x000fe4000bf25270 */
[----:B------:R-:W-:Y:S01]  /*6320*/  UISETP.NE.AND UP2, UPT, UR40, 0x1, UPT ;  /* 0x000000012800788c */ /* 0x000fe2000bf45270 */
[----:B------:R-:W-:Y:S02]  /*6330*/  UMOV UR4, UR5 ;  /* 0x0000000500047c82 */ /* 0x000fe40008000000 */
[----:B-1----:R-:W-:Y:S03]  /*6340*/  USHF.R.U32.HI UR5, URZ, UR12, UR4 ;  /* 0x0000000cff057299 */ /* 0x002fe60008011604 */
[----:B------:R-:W-:Y:S02]  /*6350*/  UMOV UR4, UR7 ;  /* 0x0000000700047c82 */ /* 0x000fe40008000000 */
[----:B------:R-:W-:Y:S02]  /*6360*/  USHF.R.U32.HI UR7, URZ, UR57, UR4 ;  /* 0x00000039ff077299 */ /* 0x000fe40008011604 */
[----:B------:R-:W-:Y:S02]  /*6370*/  USEL UR4, UR62, UR5, !UP0 ;  /* 0x000000053e047287 */ /* 0x000fe4000c000000 */
[----:B------:R-:W-:Y:S01]  /*6380*/  USEL UR7, UR63, UR7, !UP1 ;  /* 0x000000073f077287 */ /* 0x000fe2000c800000 */
[----:B------:R-:W-:Y:S01]  /*6390*/  UMOV UR5, UR9 ;  /* 0x0000000900057c82 */ /* 0x000fe20008000000 */
[----:B------:R-:W-:Y:S02]  /*63a0*/  UIMAD.WIDE.U32 UR8, UR4, UR42, URZ ;  /* 0x0000002a040872a5 */ /* 0x000fe4000f8e00ff */
[----:B------:R-:W-:Y:S03]  /*63b0*/  USHF.R.U32.HI UR6, URZ, UR12, UR5 ;  /* 0x0000000cff067299 */ /* 0x000fe60008011605 */
[----:B------:R-:W-:Y:S01]  /*63c0*/  UMOV UR5, UR11 ;  /* 0x0000000b00057c82 */ /* 0x000fe20008000000 */
[----:B------:R-:W-:Y:S02]  /*63d0*/  UIMAD.WIDE.U32 UR10, UR7, UR42, URZ ;  /* 0x0000002a070a72a5 */ /* 0x000fe4000f8e00ff */
[----:B------:R-:W-:Y:S02]  /*63e0*/  USHF.R.U32.HI UR12, URZ, UR57, UR5 ;  /* 0x00000039ff0c7299 */ /* 0x000fe40008011605 */
[----:B------:R-:W-:Y:S01]  /*63f0*/  USEL UR6, UR37, UR6, !UP0 ;  /* 0x0000000625067287 */ /* 0x000fe2000c000000 */
[----:B------:R-:W-:Y:S02]  /*6400*/  UMOV UR5, UR9 ;  /* 0x0000000900057c82 */ /* 0x000fe40008000000 */
[----:B------:R-:W-:Y:S01]  /*6410*/  UMOV UR10, UR11 ;  /* 0x0000000b000a7c82 */ /* 0x000fe20008000000 */
[----:B------:R-:W-:Y:S02]  /*6420*/  @UP2 USHF.R.U32.HI UR4, URZ, UR43, UR5 ;  /* 0x0000002bff042299 */ /* 0x000fe40008011605 */
[----:B------:R-:W-:Y:S02]  /*6430*/  @UP2 USHF.R.U32.HI UR7, URZ, UR43, UR10 ;  /* 0x0000002bff072299 */ /* 0x000fe4000801160a */
[----:B------:R-:W-:Y:S02]  /*6440*/  UIMAD UR4, UR40, UR4, URZ ;  /* 0x00000004280472a4 */ /* 0x000fe4000f8e02ff */
[----:B------:R-:W-:Y:S02]  /*6450*/  UIMAD.WIDE.U32 UR10, UR6, UR42, URZ ;  /* 0x0000002a060a72a5 */ /* 0x000fe4000f8e00ff */
[----:B------:R-:W-:Y:S02]  /*6460*/  USEL UR5, UR38, UR12, !UP1 ;  /* 0x0000000c26057287 */ /* 0x000fe4000c800000 */
[----:B------:R-:W-:Y:S02]  /*6470*/  UIMAD UR8, UR40, UR7, URZ ;  /* 0x00000007280872a4 */ /* 0x000fe4000f8e02ff */
[----:B------:R-:W-:Y:S03]  /*6480*/  UISETP.GE.AND UP0, UPT, UR6, UR4, UPT ;  /* 0x000000040600728c */ /* 0x000fe6000bf06270 */
[----:B------:R-:W-:Y:S01]  /*6490*/  UMOV UR4, UR11 ;  /* 0x0000000b00047c82 */ /* 0x000fe20008000000 */
[----:B------:R-:W-:Y:S02]  /*64a0*/  UISETP.GE.OR UP0, UPT, UR5, UR8, UP0 ;  /* 0x000000080500728c */ /* 0x000fe40008706670 */
[----:B------:R-:W-:Y:S02]  /*64b0*/  USHF.R.U32.HI UR4, URZ, UR43, UR4 ;  /* 0x0000002bff047299 */ /* 0x000fe40008011604 */
[----:B------:R-:W-:Y:S02]  /*64c0*/  UIMAD.WIDE.U32 UR8, UR5, UR42, URZ ;  /* 0x0000002a050872a5 */ /* 0x000fe4000f8e00ff */
[----:B------:R-:W-:Y:S02]  /*64d0*/  USEL UR11, UR6, UR4, !UP2 ;  /* 0x00000004060b7287 */ /* 0x000fe4000d000000 */
[----:B------:R-:W-:Y:S02]  /*64e0*/  UIADD3 UR8, UPT, UPT, -UR5, URZ, URZ ;  /* 0x000000ff05087290 */ /* 0x000fe4000fffe1ff */
[----:B------:R-:W-:Y:S01]  /*64f0*/  UIADD3 UR10, UPT, UPT, -UR11, URZ, URZ ;  /* 0x000000ff0b0a7290 */ /* 0x000fe2000fffe1ff */
[----:B------:R-:W-:Y:S01]  /*6500*/  @!UP0 UMOV UR4, UR9 ;  /* 0x0000000900048c82 */ /* 0x000fe20008000000 */
[----:B------:R-:W-:Y:S02]  /*6510*/  UIADD3 UR9, UPT, UPT, -UR6, URZ, URZ ;  /* 0x000000ff06097290 */ /* 0x000fe4000fffe1ff */
[----:B------:R-:W-:Y:S02]  /*6520*/  @!UP0 USHF.R.U32.HI UR4, URZ, UR43, UR4 ;  /* 0x0000002bff048299 */ /* 0x000fe40008011604 */
[----:B------:R-:W-:Y:S02]  /*6530*/  UIMAD UR10, UR40, UR10, UR6 ;  /* 0x0000000a280a72a4 */ /* 0x000fe4000f8e0206 */
[----:B------:R-:W-:Y:S04]  /*6540*/  @!UP0 USEL UR4, UR5, UR4, !UP2 ;  /* 0x0000000405048287 */ /* 0x000fe8000d000000 */
[----:B------:R-:W-:Y:S02]  /*6550*/  @!UP0 UIMAD UR10, UR7, UR10, UR4 ;  /* 0x0000000a070a82a4 */ /* 0x000fe4000f8e0204 */
[----:B------:R-:W-:Y:S02]  /*6560*/  @!UP0 UIADD3 UR11, UPT, UPT, UR11, -UR4, URZ ;  /* 0x800000040b0b8290 */ /* 0x000fe4000fffe0ff */
[----:B------:R-:W-:Y:S02]  /*6570*/  UIMAD UR7, UR41, UR8, UR38 ;  /* 0x00000008290772a4 */ /* 0x000fe4000f8e0226 */
[----:B------:R-:W-:Y:S02]  /*6580*/  @!UP0 UIMAD UR6, UR11, UR40, UR5 ;  /* 0x000000280b0682a4 */ /* 0x000fe4000f8e0205 */
[----:B------:R-:W-:Y:S01]  /*6590*/  UIMAD UR4, UR58, UR9, UR37 ;  /* 0x000000093a0472a4 */ /* 0x000fe2000f8e0225 */
[----:B------:R-:W-:Y:S02]  /*65a0*/  @!UP0 UMOV UR5, UR10 ;  /* 0x0000000a00058c82 */ /* 0x000fe40008000000 */
[----:B------:R-:W-:Y:S02]  /*65b0*/  UIMAD UR38, UR5, UR41, UR7 ;  /* 0x00000029052672a4 */ /* 0x000fe4000f8e0207 */
[----:B------:R-:W-:Y:S11]  /*65c0*/  UIMAD UR37, UR6, UR58, UR4 ;  /* 0x0000003a062572a4 */ /* 0x000ff6000f8e0204 */
[----:B------:R-:W-:Y:S01]  /*65d0*/  @!UPT UIADD3 URZ, UPT, UPT, URZ, URZ, URZ ;  /* 0x000000fffffff290 */ /* 0x000fe2000fffe0ff */
.L_x_111:
[----:B------:R-:W-:Y:S01]  /*65e0*/  UISETP.NE.AND UP0, UPT, UR39, 0x1, UPT ;  /* 0x000000012700788c */ /* 0x000fe2000bf05270 */
[----:B------:R-:W-:Y:S01]  /*65f0*/  R2UR UR11, R59 ;  /* 0x000000003b0b72ca */ /* 0x000fe200000e0000 */
[----:B------:R-:W-:Y:S01]  /*6600*/  USHF.L.U32 UR50, UR26, 0x6, URZ ;  /* 0x000000061a327899 */ /* 0x000fe200080006ff */
[----:B------:R-:W-:Y:S01]  /*6610*/  IADD3 R51, PT, PT, R51, 0x1, RZ ;  /* 0x0000000133337810 */ /* 0x000fe20007ffe0ff */
[----:B------:R-:W-:Y:S07]  /*6620*/  USHF.L.U32 UR49, UR30, 0x6, URZ ;  /* 0x000000061e317899 */ /* 0x000fee00080006ff */
[----:B------:R-:W1:Y:S01]  /*6630*/  @!UP0 LDCU.128 UR12, c[0x0][0xb10] ;  /* 0x00016200ff0c87ac */ /* 0x000e620008000c00 */
[----:B------:R-:W2:Y:S01]  /*6640*/  @!UP0 LDCU UR5, c[0x0][0xb0c] ;  /* 0x00016180ff0587ac */ /* 0x000ea20008000800 */
[----:B------:R-:W3:Y:S01]  /*6650*/  @!UP0 LDCU UR10, c[0x0][0xb20] ;  /* 0x00016400ff0a87ac */ /* 0x000ee20008000800 */
[----:B-1----:R-:W-:Y:S02]  /*6660*/  UIMAD.WIDE.U32 UR8, UR38, UR12, URZ ;  /* 0x0000000c260872a5 */ /* 0x002fe4000f8e00ff */
[----:B------:R-:W-:Y:S02]  /*6670*/  UIMAD.WIDE.U32 UR6, UR37, UR15, URZ ;  /* 0x0000000f250672a5 */ /* 0x000fe4000f8e00ff */
[----:B------:R-:W-:Y:S03]  /*6680*/  @!UP0 UISETP.NE.AND UP1, UPT, UR14, 0x1, UPT ;  /* 0x000000010e00888c */ /* 0x000fe6000bf25270 */
[----:B------:R-:W-:Y:S01]  /*6690*/  @!UP0 UMOV UR4, UR9 ;  /* 0x0000000900048c82 */ /* 0x000fe20008000000 */
[----:B--2---:R-:W-:Y:S02]  /*66a0*/  @!UP0 UISETP.NE.AND UP2, UPT, UR5, 0x1, UPT ;  /* 0x000000010500888c */ /* 0x004fe4000bf45270 */
[----:B------:R-:W-:Y:S01]  /*66b0*/  @!UP0 USHF.R.U32.HI UR4, URZ, UR13, UR4 ;  /* 0x0000000dff048299 */ /* 0x000fe20008011604 */
[----:B------:R-:W-:Y:S02]  /*66c0*/  @!UP0 UMOV UR6, UR7 ;  /* 0x0000000700068c82 */ /* 0x000fe40008000000 */
[----:B---3--:R-:W-:Y:S02]  /*66d0*/  @!UP0 USHF.R.U32.HI UR6, URZ, UR10, UR6 ;  /* 0x0000000aff068299 */ /* 0x008fe40008011606 */
[----:B------:R-:W-:Y:S02]  /*66e0*/  @!UP0 USEL UR7, UR38, UR4, !UP2 ;  /* 0x0000000426078287 */ /* 0x000fe4000d000000 */
[----:B------:R-:W-:Y:S04]  /*66f0*/  @!UP0 USEL UR6, UR37, UR6, !UP1 ;  /* 0x0000000625068287 */ /* 0x000fe8000c800000 */
[----:B------:R-:W-:Y:S02]  /*6700*/  @!UP0 UIADD3 UR4, UPT, UPT, -UR7, UR6, URZ ;  /* 0x0000000607048290 */ /* 0x000fe4000fffe1ff */
[----:B------:R-:W-:Y:S02]  /*6710*/  @!UP0 UIADD3 UR6, UPT, UPT, UR7, -UR6, URZ ;  /* 0x8000000607068290 */ /* 0x000fe4000fffe0ff */
[----:B------:R-:W-:Y:S02]  /*6720*/  @!UP0 UIMAD UR38, UR4, UR5, UR38 ;  /* 0x00000005042682a4 */ /* 0x000fe4000f8e0226 */
[----:B------:R-:W-:Y:S02]  /*6730*/  @!UP0 UIMAD UR37, UR6, UR14, UR37 ;  /* 0x0000000e062582a4 */ /* 0x000fe4000f8e0225 */
[----:B------:R-:W-:Y:S09]  /*6740*/  ULOP3.LUT UP0, URZ, UR11, 0x1b0, URZ, 0xc0, !UPT ;  /* 0x000001b00bff7892 */ /* 0x000ff2000f80c0ff */
[----:B------:R-:W-:Y:S05]  /*6750*/  BRA.U !UP0, `(.L_x_112) ;  /* 0x00000001087c7547 */ /* 0x000fea000b800000 */
[----:B------:R-:W1:Y:S01]  /*6760*/  LDCU.64 UR8, c[0x4][0x80] ;  /* 0x01001000ff0877ac */ /* 0x000e620008000a00 */
[----:B------:R-:W-:Y:S01]  /*6770*/  MOV R2, 0x0 ;  /* 0x0000000000027802 */ /* 0x000fe20000000f00 */
[----:B------:R-:W-:Y:S02]  /*6780*/  HFMA2 R12, -RZ, RZ, 0, 5.9604644775390625e-08 ;  /* 0x00000001ff0c7431 */ /* 0x000fe400000001ff */
[----:B------:R-:W-:Y:S01]  /*6790*/  IMAD.MOV.U32 R8, RZ, RZ, 0x70 ;  /* 0x00000070ff087424 */ /* 0x000fe200078e00ff */
[----:B------:R2:W3:Y:S01]  /*67a0*/  LDC.64 R14, c[0x4][R2] ;  /* 0x01000000020e7b82 */ /* 0x0004e20000000a00 */
[----:B------:R-:W4:Y:S01]  /*67b0*/  LDCU.64 UR6, c[0x4][0x88] ;  /* 0x01001100ff0677ac */ /* 0x000f220008000a00 */
[----:B------:R-:W-:Y:S01]  /*67c0*/  IMAD.MOV.U32 R13, RZ, RZ, RZ ;  /* 0x000000ffff0d7224 */ /* 0x000fe200078e00ff */
[----:B------:R-:W2:Y:S01]  /*67d0*/  LDCU.64 UR4, c[0x4][0x8] ;  /* 0x01000100ff0477ac */ /* 0x000ea20008000a00 */
[----:B-1----:R-:W-:Y:S01]  /*67e0*/  MOV R5, UR9 ;  /* 0x0000000900057c02 */ /* 0x002fe20008000f00 */
[----:B------:R-:W-:Y:S01]  /*67f0*/  IMAD.U32 R4, RZ, RZ, UR8 ;  /* 0x00000008ff047e24 */ /* 0x000fe2000f8e00ff */
[----:B----4-:R-:W-:Y:S01]  /*6800*/  MOV R7, UR7 ;  /* 0x0000000700077c02 */ /* 0x010fe20008000f00 */
[----:B------:R-:W-:Y:S01]  /*6810*/  IMAD.U32 R6, RZ, RZ, UR6 ;  /* 0x00000006ff067e24 */ /* 0x000fe2000f8e00ff */
[----:B--2---:R-:W-:Y:S01]  /*6820*/  MOV R11, UR5 ;  /* 0x00000005000b7c02 */ /* 0x004fe20008000f00 */
[----:B------:R-:W-:Y:S02]  /*6830*/  IMAD.U32 R10, RZ, RZ, UR4 ;  /* 0x00000004ff0a7e24 */ /* 0x000fe4000f8e00ff */
[----:B------:R-:W-:Y:S07]  /*6840*/  LEPC R20, `(.L_x_113) ;  /* 0x000000001014794e */ /* 0x000fee0000000000 */
[----:B---3-5:R-:W-:Y:S05]  /*6850*/  CALL.ABS.NOINC R14 ;  /* 0x000000000e007343 */ /* 0x028fea0003c00000 */
.L_x_113:
[----:B------:R-:W1:Y:S01]  /*6860*/  LDCU.64 UR8, c[0x4][0x80] ;  /* 0x01001000ff0877ac */ /* 0x000e620008000a00 */
[----:B------:R-:W2:Y:S01]  /*6870*/  LDC.64 R2, c[0x4][R2] ;  /* 0x0100000002027b82 */ /* 0x000ea20000000a00 */
[----:B------:R-:W-:Y:S02]  /*6880*/  HFMA2 R12, -RZ, RZ, 0, 5.9604644775390625e-08 ;  /* 0x00000001ff0c7431 */ /* 0x000fe400000001ff */
[----:B------:R-:W-:Y:S02]  /*6890*/  IMAD.MOV.U32 R8, RZ, RZ, 0x70 ;  /* 0x00000070ff087424 */ /* 0x000fe400078e00ff */
[----:B------:R-:W-:Y:S01]  /*68a0*/  IMAD.MOV.U32 R13, RZ, RZ, RZ ;  /* 0x000000ffff0d7224 */ /* 0x000fe200078e00ff */
[----:B------:R-:W3:Y:S01]  /*68b0*/  LDCU.64 UR6, c[0x4][0x88] ;  /* 0x01001100ff0677ac */ /* 0x000ee20008000a00 */
[----:B------:R-:W4:Y:S01]  /*68c0*/  LDCU.64 UR4, c[0x4][0x8] ;  /* 0x01000100ff0477ac */ /* 0x000f220008000a00 */
[----:B-1----:R-:W-:Y:S02]  /*68d0*/  MOV R4, UR8 ;  /* 0x0000000800047c02 */ /* 0x002fe40008000f00 */
[----:B------:R-:W-:Y:S02]  /*68e0*/  MOV R5, UR9 ;  /* 0x0000000900057c02 */ /* 0x000fe40008000f00 */
[----:B---3--:R-:W-:Y:S01]  /*68f0*/  MOV R7, UR7 ;  /* 0x0000000700077c02 */ /* 0x008fe20008000f00 */
[----:B------:R-:W-:Y:S01]  /*6900*/  IMAD.U32 R6, RZ, RZ, UR6 ;  /* 0x00000006ff067e24 */ /* 0x000fe2000f8e00ff */
[----:B----4-:R-:W-:Y:S01]  /*6910*/  MOV R11, UR5 ;  /* 0x00000005000b7c02 */ /* 0x010fe20008000f00 */
[----:B------:R-:W-:Y:S02]  /*6920*/  IMAD.U32 R10, RZ, RZ, UR4 ;  /* 0x00000004ff0a7e24 */ /* 0x000fe4000f8e00ff */
[----:B------:R-:W-:Y:S07]  /*6930*/  LEPC R20, `(.L_x_112) ;  /* 0x000000001014794e */ /* 0x000fee0000000000 */
[----:B--2---:R-:W-:Y:S05]  /*6940*/  CALL.ABS.NOINC R2 ;  /* 0x0000000002007343 */ /* 0x004fea0003c00000 */
.L_x_112:
[----:B------:R-:W-:Y:S02]  /*6950*/  R2UR UR6, R49 ;  /* 0x00000000310672ca */ /* 0x000fe400000e0000 */
[----:B------:R-:W-:Y:S02]  /*6960*/  R2UR UR5, R57 ;  /* 0x00000000390572ca */ /* 0x000fe400000e0000 */
[----:B------:R-:W-:Y:S02]  /*6970*/  R2UR UR4, R56 ;  /* 0x00000000380472ca */ /* 0x000fe400000e0000 */
[----:B------:R-:W-:Y:S02]  /*6980*/  ISETP.NE.U32.AND P4, PT, R42, RZ, PT ;  /* 0x000000ff2a00720c */ /* 0x000fe40003f85070 */
[----:B------:R-:W-:Y:S02]  /*6990*/  ISETP.NE.U32.AND P2, PT, RZ, UR60, PT ;  /* 0x0000003cff007c0c */ /* 0x000fe4000bf45070 */
[----:B------:R-:W-:Y:S02]  /*69a0*/  ISETP.NE.AND.EX P4, PT, R43, RZ, PT, P4 ;  /* 0x000000ff2b00720c */ /* 0x000fe40003f85340 */
[----:B------:R-:W-:Y:S01]  /*69b0*/  ISETP.NE.AND.EX P2, PT, RZ, UR61, PT, P2 ;  /* 0x0000003dff007c0c */ /* 0x000fe2000bf45320 */
[----:B------:R-:W-:Y:S02]  /*69c0*/  UISETP.NE.AND UP2, UPT, UR6, URZ, UPT ;  /* 0x000000ff0600728c */ /* 0x000fe4000bf45270 */
[----:B------:R-:W-:Y:S04]  /*69d0*/  UISETP.NE.U32.AND UP0, UPT, UR5, URZ, UPT ;  /* 0x000000ff0500728c */ /* 0x000fe8000bf05070 */
[----:B------:R-:W-:Y:S01]  /*69e0*/  UISETP.NE.AND.EX UP1, UPT, UR4, URZ, UPT, UP0 ;  /* 0x000000ff0400728c */ /* 0x000fe2000bf25300 */
[----:B------:R-:W-:Y:S01]  /*69f0*/  PLOP3.LUT P1, PT, PT, PT, UP2, 0x80, 0x8 ;  /* 0x000000000008781c */ /* 0x000fe20003f2f028 */
[----:B------:R-:W-:Y:S03]  /*6a00*/  UPLOP3.LUT UP0, UPT, UPT, UPT, UPT, 0x40, 0x4 ;  /* 0x000000000004789c */ /* 0x000fe60003f0e870 */
[----:B------:R-:W-:Y:S06]  /*6a10*/  @UP2 UPLOP3.LUT UP0, UPT, UPT, UPT, UP1, 0x80, 0x8 ;  /* 0x000000000008289c */ /* 0x000fec0003f0f010 */
[----:B------:R-:W-:Y:S01]  /*6a20*/  PLOP3.LUT P0, PT, PT, PT, UP0, 0x80, 0x8 ;  /* 0x000000000008781c */ /* 0x000fe20003f0f008 */
[----:B------:R-:W-:Y:S01]  /*6a30*/  @!UPT UIADD3 URZ, UPT, UPT, URZ, URZ, URZ ;  /* 0x000000fffffff290 */ /* 0x000fe2000fffe0ff */
[----:B------:R-:W-:Y:S11]  /*6a40*/  BRA.U !UP1, `(.L_x_114) ;  /* 0x0000000109407547 */ /* 0x000ff6000b800000 */
[----:B------:R-:W-:Y:S01]  /*6a50*/  UISETP.NE.U32.AND UP0, UPT, UR60, URZ, UPT ;  /* 0x000000ff3c00728c */ /* 0x000fe2000bf05070 */
[----:B------:R-:W-:Y:S01]  /*6a60*/  R2UR UR6, R57 ;  /* 0x00000000390672ca */ /* 0x000fe200000e0000 */
[----:B------:R-:W1:Y:S01]  /*6a70*/  LDCU.64 UR8, c[0x0][0x358] ;  /* 0x00006b00ff0877ac */ /* 0x000e620008000a00 */
[----:B------:R-:W-:Y:S02]  /*6a80*/  HFMA2 R45, -RZ, RZ, 0, 5.9604644775390625e-08 ;  /* 0x00000001ff2d7431 */ /* 0x000fe400000001ff */
[----:B------:R-:W-:Y:S01]  /*6a90*/  IMAD.MOV.U32 R0, RZ, RZ, 0x1 ;  /* 0x00000001ff007424 */ /* 0x000fe200078e00ff */
[----:B------:R-:W-:Y:S06]  /*6aa0*/  UISETP.NE.AND.EX UP0, UPT, UR61, URZ, UPT, UP0 ;  /* 0x000000ff3d00728c */ /* 0x000fec000bf05300 */
[----:B------:R-:W-:Y:S05]  /*6ab0*/  PLOP3.LUT P3, PT, PT, PT, UP0, 0x80, 0x8 ;  /* 0x000000000008781c */ /* 0x000fea0003f6f008 */
[----:B------:R-:W2:Y:S01]  /*6ac0*/  @UP0 LDCU.64 UR4, c[0x0][0x888] ;  /* 0x00011100ff0407ac */ /* 0x000ea20008000a00 */
[----:B------:R-:W-:Y:S07]  /*6ad0*/  @UP0 UIMAD UR6, UR36, UR6, URZ ;  /* 0x00000006240602a4 */ /* 0x000fee000f8e02ff */
[----:B------:R-:W-:Y:S01]  /*6ae0*/  @!P3 PRMT R45, R0, 0x7610, R45 ;  /* 0x00007610002db816 */ /* 0x000fe2000000002d */
[----:B--2---:R-:W-:Y:S06]  /*6af0*/  @UP0 UIMAD.WIDE UR4, UR6, 0x4, UR4 ;  /* 0x00000004060408a5 */ /* 0x004fec000f8e0204 */
[----:B-----5:R-:W-:Y:S02]  /*6b00*/  IMAD.U32 R26, RZ, RZ, UR4 ;  /* 0x00000004ff1a7e24 */ /* 0x020fe4000f8e00ff */
[----:B------:R-:W-:Y:S03]  /*6b10*/  IMAD.U32 R27, RZ, RZ, UR5 ;  /* 0x00000005ff1b7e24 */ /* 0x000fe6000f8e00ff */
[----:B------:R-:W2:Y:S02]  /*6b20*/  @!UP0 LDCU UR4, c[0x0][0x880] ;  /* 0x00011000ff0487ac */ /* 0x000ea40008000800 */
[----:B-1----:R1:W5:Y:S02]  /*6b30*/  @P3 LDG.E R26, desc[UR8][R26.64] ;  /* 0x000000081a1a3981 */ /* 0x002364000c1e1900 */
[----:B-12---:R-:W-:Y:S02]  /*6b40*/  @!P3 MOV R26, UR4 ;  /* 0x00000004001abc02 */ /* 0x006fe40008000f00 */
.L_x_114:
[----:B------:R-:W-:Y:S05]  /*6b50*/  @!P4 BRA `(.L_x_115) ;  /* 0x000000000024c947 */ /* 0x000fea0003800000 */
[----:B------:R-:W-:Y:S01]  /*6b60*/  ISETP.NE.U32.AND P3, PT, R40, RZ, PT ;  /* 0x000000ff2800720c */ /* 0x000fe20003f65070 */
[----:B------:R-:W1:Y:S03]  /*6b70*/  LDCU.64 UR4, c[0x0][0x358] ;  /* 0x00006b00ff0477ac */ /* 0x000e660008000a00 */
[----:B------:R-:W-:Y:S11]  /*6b80*/  ISETP.NE.AND.EX P3, PT, R41, RZ, PT, P3 ;  /* 0x000000ff2900720c */ /* 0x000ff60003f65330 */
[----:B------:R-:W-:Y:S02]  /*6b90*/  @!UPT UIADD3 URZ, UPT, UPT, URZ, URZ, URZ ;  /* 0x000000fffffff290 */ /* 0x000fe4000fffe0ff */
[----:B------:R-:W2:Y:S01]  /*6ba0*/  @P3 LDC.64 R2, c[0x0][0x8a8] ;  /* 0x00022a00ff023b82 */ /* 0x000ea20000000a00 */
[----:B------:R-:W-:Y:S04]  /*6bb0*/  @P3 IMAD R0, R42, UR36, RZ ;  /* 0x000000242a003c24 */ /* 0x000fe8000f8e02ff */
[----:B--2---:R-:W-:Y:S05]  /*6bc0*/  @P3 IMAD.WIDE R2, R0, 0x4, R2 ;  /* 0x0000000400023825 */ /* 0x004fea00078e0202 */
[----:B-1---5:R1:W5:Y:S02]  /*6bd0*/  @P3 LDG.E R24, desc[UR4][R2.64] ;  /* 0x0000000402183981 */ /* 0x022364000c1e1900 */
[----:B-1----:R-:W2:Y:S02]  /*6be0*/  @!P3 LDC R24, c[0x0][0x8a0] ;  /* 0x00022800ff18bb82 */ /* 0x002ea40000000800 */
.L_x_115:
[----:B-----5:R-:W-:Y:S01]  /*6bf0*/  FSETP.NEU.AND P3, PT, R26, RZ, PT ;  /* 0x000000ff1a00720b */ /* 0x020fe20003f6d000 */
[----:B------:R-:W-:Y:S01]  /*6c00*/  IMAD.U32 R2, RZ, RZ, UR46 ;  /* 0x0000002eff027e24 */ /* 0x000fe2000f8e00ff */
[----:B------:R-:W-:Y:S01]  /*6c10*/  SEL R5, RZ, 0xffffffff, P2 ;  /* 0xffffffffff057807 */ /* 0x000fe20001000000 */
[----:B------:R-:W-:Y:S01]  /*6c20*/  ULOP3.LUT UR4, UR55, 0x1, URZ, 0x3c, !UPT ;  /* 0x0000000137047892 */ /* 0x000fe2000f8e3cff */
[----:B------:R-:W-:Y:S01]  /*6c30*/  @P1 LOP3.LUT P2, RZ, R45, 0xff, RZ, 0xc0, !PT ;  /* 0x000000ff2dff1812 */ /* 0x000fe2000784c0ff */
[----:B------:R-:W-:Y:S01]  /*6c40*/  BSSY B1, `(.L_x_116) ;  /* 0x000003d000017945 */ /* 0x000fe20003800000 */
[----:B------:R-:W-:Y:S01]  /*6c50*/  @P1 SEL R0, RZ, 0xffffffff, P3 ;  /* 0xffffffffff001807 */ /* 0x000fe20001800000 */
[----:B------:R-:W-:Y:S01]  /*6c60*/  IMAD.MOV.U32 R65, RZ, RZ, 0x1 ;  /* 0x00000001ff417424 */ /* 0x000fe200078e00ff */
[----:B------:R-:W-:Y:S01]  /*6c70*/  LEA R2, R2, UR44, 0x3 ;  /* 0x0000002c02027c11 */ /* 0x000fe2000f8e18ff */
[----:B------:R-:W-:Y:S01]  /*6c80*/  IMAD.U32 R63, RZ, RZ, UR4 ;  /* 0x00000004ff3f7e24 */ /* 0x000fe2000f8e00ff */
[----:B------:R-:W-:Y:S01]  /*6c90*/  @P0 SEL R0, R5, R0, !P2 ;  /* 0x0000000005000207 */ /* 0x000fe20005000000 */
[----:B------:R-:W-:Y:S01]  /*6ca0*/  IMAD.U32 R64, RZ, RZ, UR46 ;  /* 0x0000002eff407e24 */ /* 0x000fe2000f8e00ff */
[----:B------:R-:W-:Y:S02]  /*6cb0*/  LEA R27, R22, UR44, 0x3 ;  /* 0x0000002c161b7c11 */ /* 0x000fe4000f8e18ff */
[----:B------:R-:W-:Y:S02]  /*6cc0*/  CS2R R38, SRZ ;  /* 0x0000000000267805 */ /* 0x000fe4000001ff00 */
[----:B------:R-:W-:Y:S02]  /*6cd0*/  @P1 LOP3.LUT R0, R0, 0x1, RZ, 0xc0, !PT ;  /* 0x0000000100001812 */ /* 0x000fe400078ec0ff */
[----:B------:R-:W-:Y:S02]  /*6ce0*/  CS2R R36, SRZ ;  /* 0x0000000000247805 */ /* 0x000fe4000001ff00 */
[----:B------:R-:W-:Y:S02]  /*6cf0*/  SHF.L.U32 R3, R53, 0x1f, RZ ;  /* 0x0000001f35037819 */ /* 0x000fe400000006ff */
[----:B------:R-:W-:Y:S02]  /*6d00*/  CS2R R30, SRZ ;  /* 0x00000000001e7805 */ /* 0x000fe4000001ff00 */
[----:B------:R-:W-:Y:S02]  /*6d10*/  ISETP.NE.U32.OR P5, PT, R0, 0x1, !P1 ;  /* 0x000000010000780c */ /* 0x000fe40004fa5470 */
[----:B------:R-:W-:Y:S02]  /*6d20*/  CS2R R28, SRZ ;  /* 0x00000000001c7805 */ /* 0x000fe4000001ff00 */
[----:B------:R-:W-:Y:S02]  /*6d30*/  PLOP3.LUT P2, PT, PT, PT, UP1, 0x80, 0x8 ;  /* 0x000000000008781c */ /* 0x000fe40003f4f018 */
[----:B------:R-:W-:Y:S02]  /*6d40*/  LEA.HI R25, R22, R22, RZ, 0x1 ;  /* 0x0000001616197211 */ /* 0x000fe400078f08ff */
[----:B------:R-:W-:Y:S02]  /*6d50*/  LOP3.LUT P4, R50, R45, 0xff, RZ, 0xc0, !PT ;  /* 0x000000ff2d327812 */ /* 0x000fe4000788c0ff */
[----:B------:R-:W-:Y:S02]  /*6d60*/  SEL R4, RZ, 0xffffffff, P3 ;  /* 0xffffffffff047807 */ /* 0x000fe40001800000 */
[----:B------:R-:W-:Y:S02]  /*6d70*/  P2R R61, PR, RZ, 0x20 ;  /* 0x00000020ff3d7803 */ /* 0x000fe40000000000 */
[----:B------:R-:W-:Y:S03]  /*6d80*/  @P5 SHF.L.U32 R0, R63, 0x1f, RZ ;  /* 0x0000001f3f005819 */ /* 0x000fe600000006ff */
[----:B------:R-:W-:Y:S01]  /*6d90*/  @P2 SEL R4, R5, R4, !P4 ;  /* 0x0000000405042207 */ /* 0x000fe20006000000 */
[----:B------:R1:W3:Y:S03]  /*6da0*/  @P5 SYNCS.PHASECHK.TRANS64.TRYWAIT P1, [R2+URZ+0x1a0], R0 ;  /* 0x0001a000020055a7 */ /* 0x0002e600080211ff */
[----:B------:R-:W-:Y:S04]  /*6db0*/  LOP3.LUT R4, R4, 0x1, RZ, 0xc0, !PT ;  /* 0x0000000104047812 */ /* 0x000fe800078ec0ff */
[----:B------:R-:W-:Y:S04]  /*6dc0*/  ISETP.NE.U32.AND P2, PT, R4, 0x1, PT ;  /* 0x000000010400780c */ /* 0x000fe80003f45070 */
[----:B------:R-:W-:Y:S01]  /*6dd0*/  P2R R66, PR, RZ, 0x4 ;  /* 0x00000004ff427803 */ /* 0x000fe20000000000 */
[----:B------:R4:W2:Y:S01]  /*6de0*/  SYNCS.PHASECHK.TRANS64.TRYWAIT P0, [R27+URZ+0x200], R3 ;  /* 0x000200031b0075a7 */ /* 0x0008a200080011ff */
[C---:B-1----:R-:W-:Y:S01]  /*6df0*/  IMAD.SHL.U32 R0, R25.reuse, 0x20, RZ ;  /* 0x0000002019007824 */ /* 0x042fe200078e00ff */
[----:B------:R-:W-:Y:S04]  /*6e00*/  LOP3.LUT R25, R25, 0xffe, RZ, 0xc0, !PT ;  /* 0x00000ffe19197812 */ /* 0x000fe800078ec0ff */
[----:B------:R-:W-:Y:S01]  /*6e10*/  LOP3.LUT R0, R0, 0xffffffc0, RZ, 0xc0, !PT ;  /* 0xffffffc000007812 */ /* 0x000fe200078ec0ff */
[----:B------:R-:W-:Y:S04]  /*6e20*/  IMAD.IADD R25, R22, 0x1, -R25 ;  /* 0x0000000116197824 */ /* 0x000fe800078e0a19 */
[----:B------:R-:W-:Y:S04]  /*6e30*/  IMAD.IADD R0, R23, 0x1, R0 ;  /* 0x0000000117007824 */ /* 0x000fe800078e0200 */
[----:B------:R-:W-:Y:S01]  /*6e40*/  IMAD R25, R25, 0x100000, R0 ;  /* 0x0010000019197824 */ /* 0x000fe200078e0200 */
[----:B---3--:R-:W-:Y:S01]  /*6e50*/  @P5 SEL R65, RZ, 0x1, !P1 ;  /* 0x00000001ff415807 */ /* 0x008fe20004800000 */
[----:B----4-:R-:W-:Y:S06]  /*6e60*/  @!P5 BRA `(.L_x_117) ;  /* 0x000000000068d947 */ /* 0x010fec0003800000 */
[----:B------:R-:W-:Y:S01]  /*6e70*/  HFMA2 R31, -RZ, RZ, 0, 0 ;  /* 0x00000000ff1f7431 */ /* 0x000fe200000001ff */
[----:B------:R-:W-:Y:S01]  /*6e80*/  ISETP.NE.AND P1, PT, R65, RZ, PT ;  /* 0x000000ff4100720c */ /* 0x000fe20003f25270 */
[----:B------:R-:W-:Y:S01]  /*6e90*/  IMAD.U32 R0, RZ, RZ, UR46 ;  /* 0x0000002eff007e24 */ /* 0x000fe2000f8e00ff */
[----:B------:R-:W-:Y:S11]  /*6ea0*/  BSSY B0, `(.L_x_118) ;  /* 0x0000005000007945 */ /* 0x000ff60003800000 */
[----:B------:R-:W-:Y:S05]  /*6eb0*/  @P1 BRA `(.L_x_119) ;  /* 0x00000000000c1947 */ /* 0x000fea0003800000 */
[----:B------:R-:W-:Y:S04]  /*6ec0*/  SHF.L.U32 R4, R63, 0x1f, RZ ;  /* 0x0000001f3f047819 */ /* 0x000fe800000006ff */
[----:B------:R-:W1:Y:S02]  /*6ed0*/  SYNCS.PHASECHK.TRANS64.TRYWAIT P1, [R2+URZ+0x1a0], R4 ;  /* 0x0001a004020075a7 */ /* 0x000e6400080211ff */
[----:B-1----:R-:W-:Y:S05]  /*6ee0*/  @!P1 BRA `(.L_x_120) ;  /* 0x0000002400c49947 */ /* 0x002fea0003800000 */
.L_x_119:
[----:B------:R-:W-:Y:S05]  /*6ef0*/  BSYNC B0 ;  /* 0x0000000000007941 */ /* 0x000fea0003800000 */
.L_x_118:
[----:B------:R-:W-:Y:S01]  /*6f00*/  ISETP.NE.AND P1, PT, R66, RZ, PT ;  /* 0x000000ff4200720c */ /* 0x000fe20003f25270 */
[----:B------:R-:W-:Y:S01]  /*6f10*/  IMAD.MOV.U32 R30, RZ, RZ, RZ ;  /* 0x000000ffff1e7224 */ /* 0x000fe200078e00ff */
[----:B------:R-:W-:Y:S02]  /*6f20*/  CS2R R28, SRZ ;  /* 0x00000000001c7805 */ /* 0x000fe4000001ff00 */
[----:B------:R-:W-:Y:S02]  /*6f30*/  CS2R R38, SRZ ;  /* 0x0000000000267805 */ /* 0x000fe4000001ff00 */
[----:B------:R-:W-:Y:S07]  /*6f40*/  CS2R R36, SRZ ;  /* 0x0000000000247805 */ /* 0x000fee000001ff00 */
[----:B-1----:R-:W-:Y:S01]  /*6f50*/  @P1 IMAD R2, R0, 0x800, R44 ;  /* 0x0000080000021824 */ /* 0x002fe200078e022c */
[----:B------:R-:W-:Y:S05]  /*6f60*/  @P1 WARPSYNC.ALL ;  /* 0x0000000000001948 */ /* 0x000fea0003800000 */
[----:B------:R-:W-:Y:S01]  /*6f70*/  @P1 LEA R2, R2, UR44, 0x1 ;  /* 0x0000002c02021c11 */ /* 0x000fe2000f8e08ff */
[----:B------:R-:W-:Y:S04]  /*6f80*/  UIADD3 UR4, UPT, UPT, UR46, 0x1, URZ ;  /* 0x000000012e047890 */ /* 0x000fe8000fffe0ff */
[----:B------:R1:W3:Y:S01]  /*6f90*/  @P1 LDSM.16.M88.4 R28, [R2+0x400] ;  /* 0x00040000021c183b */ /* 0x0002e20000000200 */
[----:B------:R-:W-:Y:S01]  /*6fa0*/  UISETP.NE.AND UP0, UPT, UR4, 0x3, UPT ;  /* 0x000000030400788c */ /* 0x000fe2000bf05270 */
[----:B------:R-:W-:Y:S03]  /*6fb0*/  @P1 IMAD R0, R54, 0x2, R2 ;  /* 0x0000000236001824 */ /* 0x000fe600078e0202 */
[----:B------:R-:W-:Y:S02]  /*6fc0*/  USEL UR5, URZ, 0x1, UP0 ;  /* 0x00000001ff057887 */ /* 0x000fe40008000000 */
[----:B------:R1:W4:Y:S01]  /*6fd0*/  @P1 LDSM.16.M88.4 R36, [R0+0x400] ;  /* 0x000400000024183b */ /* 0x0003220000000200 */
[----:B------:R-:W-:Y:S03]  /*6fe0*/  USEL UR4, UR4, URZ, UP0 ;  /* 0x000000ff04047287 */ /* 0x000fe60008000000 */
[----:B------:R-:W-:Y:S03]  /*6ff0*/  LOP3.LUT R63, R63, UR5, RZ, 0x3c, !PT ;  /* 0x000000053f3f7c12 */ /* 0x000fe6000f8e3cff */
[----:B------:R-:W-:Y:S02]  /*7000*/  IMAD.U32 R64, RZ, RZ, UR4 ;  /* 0x00000004ff407e24 */ /* 0x000fe4000f8e00ff */
.L_x_117:
[----:B------:R-:W-:Y:S05]  /*7010*/  BSYNC B1 ;  /* 0x0000000000017941 */ /* 0x000fea0003800000 */
.L_x_116:
[----:B-1----:R-:W-:Y:S04]  /*7020*/  SHF.R.U32.HI R0, RZ, 0x15, R25 ;  /* 0x00000015ff007819 */ /* 0x002fe80000011619 */
[----:B------:R-:W-:Y:S01]  /*7030*/  LOP3.LUT P1, RZ, R0, 0x3, R46, 0x48, !PT ;  /* 0x0000000300ff7812 */ /* 0x000fe2000782482e */
[----:B------:R-:W-:Y:S01]  /*7040*/  @!UPT UIADD3 URZ, UPT, UPT, URZ, URZ, URZ ;  /* 0x000000fffffff290 */ /* 0x000fe2000fffe0ff */
[----:B--2---:R-:W-:Y:S11]  /*7050*/  @P0 BRA `(.L_x_121) ;  /* 0x0000000000080947 */ /* 0x004ff60003800000 */
[----:B------:R-:W1:Y:S02]  /*7060*/  SYNCS.PHASECHK.TRANS64.TRYWAIT P0, [R27+URZ+0x200], R3 ;  /* 0x000200031b0075a7 */ /* 0x000e6400080011ff */
[----:B-1----:R-:W-:Y:S05]  /*7070*/  @!P0 BRA `(.L_x_122) ;  /* 0x0000002400748947 */ /* 0x002fea0003800000 */
.L_x_121:
[----:B------:R-:W-:Y:S05]  /*7080*/  @!P1 BRA `(.L_x_123) ;  /* 0x0000000000409947 */ /* 0x000fea0003800000 */
[----:B------:R-:W2:Y:S01]  /*7090*/  LDCU.64 UR8, c[0x4][0x70] ;  /* 0x01000e00ff0877ac */ /* 0x000ea20008000a00 */
[----:B-1----:R-:W-:Y:S01]  /*70a0*/  MOV R3, 0x0 ;  /* 0x0000000000037802 */ /* 0x002fe20000000f00 */
[----:B------:R-:W-:Y:S02]  /*70b0*/  HFMA2 R12, -RZ, RZ, 0, 5.9604644775390625e-08 ;  /* 0x00000001ff0c7431 */ /* 0x000fe400000001ff */
[----:B------:R-:W-:Y:S02]  /*70c0*/  IMAD.MOV.U32 R8, RZ, RZ, 0x192 ;  /* 0x00000192ff087424 */ /* 0x000fe400078e00ff */
[----:B------:R-:W-:Y:S01]  /*70d0*/  IMAD.MOV.U32 R13, RZ, RZ, RZ ;  /* 0x000000ffff0d7224 */ /* 0x000fe200078e00ff */
[----:B------:R-:W1:Y:S01]  /*70e0*/  LDCU.64 UR6, c[0x4][0x78] ;  /* 0x01000f00ff0677ac */ /* 0x000e620008000a00 */
[----:B------:R-:W3:Y:S01]  /*70f0*/  LDC.64 R2, c[0x4][R3] ;  /* 0x0100000003027b82 */ /* 0x000ee20000000a00 */
[----:B------:R-:W5:Y:S01]  /*7100*/  LDCU.64 UR4, c[0x4][0x10] ;  /* 0x01000200ff0477ac */ /* 0x000f620008000a00 */
[----:B--2---:R-:W-:Y:S01]  /*7110*/  MOV R5, UR9 ;  /* 0x0000000900057c02 */ /* 0x004fe20008000f00 */
[----:B------:R-:W-:Y:S01]  /*7120*/  IMAD.U32 R4, RZ, RZ, UR8 ;  /* 0x00000008ff047e24 */ /* 0x000fe2000f8e00ff */
[----:B-1----:R-:W-:Y:S01]  /*7130*/  MOV R7, UR7 ;  /* 0x0000000700077c02 */ /* 0x002fe20008000f00 */
[----:B------:R-:W-:Y:S01]  /*7140*/  IMAD.U32 R6, RZ, RZ, UR6 ;  /* 0x00000006ff067e24 */ /* 0x000fe2000f8e00ff */
[----:B-----5:R-:W-:Y:S01]  /*7150*/  MOV R11, UR5 ;  /* 0x00000005000b7c02 */ /* 0x020fe20008000f00 */
[----:B------:R-:W-:Y:S02]  /*7160*/  IMAD.U32 R10, RZ, RZ, UR4 ;  /* 0x00000004ff0a7e24 */ /* 0x000fe4000f8e00ff */
[----:B------:R-:W-:Y:S07]  /*7170*/  LEPC R20, `(.L_x_123) ;  /* 0x000000001014794e */ /* 0x000fee0000000000 */
[----:B---34-:R-:W-:Y:S05]  /*7180*/  CALL.ABS.NOINC R2 ;  /* 0x0000000002007343 */ /* 0x018fea0003c00000 */
.L_x_123:
[----:B-1-3--:R-:W-:Y:S01]  /*7190*/  SHF.L.U32 R3, R28, 0x10, RZ ;  /* 0x000000101c037819 */ /* 0x00afe200000006ff */
[----:B------:R-:W-:Y:S05]  /*71a0*/  WARPSYNC.ALL ;  /* 0x0000000000007948 */ /* 0x000fea0003800000 */
[----:B------:R-:W-:Y:S01]  /*71b0*/  R2UR UR4, R25 ;  /* 0x00000000190472ca */ /* 0x000fe200000e0000 */
[----:B------:R-:W-:Y:S01]  /*71c0*/  BSSY.RECONVERGENT B0, `(.L_x_124) ;  /* 0x0000051000007945 */ /* 0x000fe20003800200 */
[----:B------:R-:W-:Y:S02]  /*71d0*/  SHF.L.U32 R20, R30, 0x10, RZ ;  /* 0x000000101e147819 */ /* 0x000fe400000006ff */
[----:B------:R-:W-:Y:S02]  /*71e0*/  SHF.L.U32 R62, R54, 0x1, RZ ;  /* 0x00000001363e7819 */ /* 0x000fe400000006ff */
[----:B------:R-:W-:Y:S07]  /*71f0*/  ISETP.NE.AND P0, PT, R55, RZ, PT ;  /* 0x000000ff3700720c */ /* 0x000fee0003f05270 */
[----:B------:R-:W1:Y:S02]  /*7200*/  LDTM.16dp256bit.x4 R4, tmem[UR4] ;  /* 0x00000004000479ee */ /* 0x000e640008120000 */
[----:B-1----:R-:W-:Y:S01]  /*7210*/  FMUL R0, R24, R4 ;  /* 0x0000000418007220 */ /* 0x002fe20000400000 */
[----:B------:R-:W-:Y:S01]  /*7220*/  LOP3.LUT R4, R28, 0xffff0000, RZ, 0xc0, !PT ;  /* 0xffff00001c047812 */ /* 0x000fe200078ec0ff */
[----:B------:R-:W-:Y:S01]  /*7230*/  FMUL R2, R24, R5 ;  /* 0x0000000518027220 */ /* 0x000fe20000400000 */
[C---:B------:R-:W-:Y:S01]  /*7240*/  SHF.L.U32 R5, R29.reuse, 0x10, RZ ;  /* 0x000000101d057819 */ /* 0x040fe200000006ff */
[----:B------:R-:W-:Y:S01]  /*7250*/  FFMA R0, R26, R3, R0 ;  /* 0x000000031a007223 */ /* 0x000fe20000000000 */
[----:B------:R-:W-:Y:S01]  /*7260*/  FMUL R3, R24, R6 ;  /* 0x0000000618037220 */ /* 0x000fe20000400000 */
[----:B------:R-:W-:Y:S01]  /*7270*/  LOP3.LUT R6, R29, 0xffff0000, RZ, 0xc0, !PT ;  /* 0xffff00001d067812 */ /* 0x000fe200078ec0ff */
[----:B------:R-:W-:Y:S01]  /*7280*/  FFMA R2, R26, R4, R2 ;  /* 0x000000041a027223 */ /* 0x000fe20000000002 */
[----:B------:R-:W-:Y:S01]  /*7290*/  FMUL R7, R24, R7 ;  /* 0x0000000718077220 */ /* 0x000fe20000400000 */
[----:B------:R-:W-:Y:S01]  /*72a0*/  FFMA R3, R26, R5, R3 ;  /* 0x000000051a037223 */ /* 0x000fe20000000003 */
[C---:B------:R-:W-:Y:S01]  /*72b0*/  FMUL R4, R24.reuse, R8 ;  /* 0x0000000818047220 */ /* 0x040fe20000400000 */
[----:B------:R-:W-:Y:S01]  /*72c0*/  FMUL R5, R24, R9 ;  /* 0x0000000918057220 */ /* 0x000fe20000400000 */
[----:B------:R-:W-:Y:S01]  /*72d0*/  F2FP.BF16.F32.PACK_AB R32, R2, R0 ;  /* 0x000000000220723e */ /* 0x000fe200000010ff */
[----:B------:R-:W-:Y:S01]  /*72e0*/  FFMA R7, R26, R6, R7 ;  /* 0x000000061a077223 */ /* 0x000fe20000000007 */
[----:B------:R-:W-:Y:S01]  /*72f0*/  LOP3.LUT R0, R30, 0xffff0000, RZ, 0xc0, !PT ;  /* 0xffff00001e007812 */ /* 0x000fe200078ec0ff */
[----:B------:R-:W-:Y:S01]  /*7300*/  FFMA R4, R26, R20, R4 ;  /* 0x000000141a047223 */ /* 0x000fe20000000004 */
[----:B------:R-:W-:Y:S01]  /*7310*/  SHF.L.U32 R2, R31, 0x10, RZ ;  /* 0x000000101f027819 */ /* 0x000fe200000006ff */
[----:B------:R-:W-:Y:S01]  /*7320*/  FMUL R6, R24, R10 ;  /* 0x0000000a18067220 */ /* 0x000fe20000400000 */
[----:B------:R-:W-:Y:S01]  /*7330*/  F2FP.BF16.F32.PACK_AB R33, R7, R3 ;  /* 0x000000030721723e */ /* 0x000fe200000010ff */
[C---:B------:R-:W-:Y:S01]  /*7340*/  FFMA R5, R26.reuse, R0, R5 ;  /* 0x000000001a057223 */ /* 0x040fe20000000005 */
[----:B------:R-:W-:Y:S01]  /*7350*/  LOP3.LUT R3, R31, 0xffff0000, RZ, 0xc0, !PT ;  /* 0xffff00001f037812 */ /* 0x000fe200078ec0ff */
[----:B------:R-:W-:Y:S01]  /*7360*/  FFMA R6, R26, R2, R6 ;  /* 0x000000021a067223 */ /* 0x000fe20000000006 */
[----:B----4-:R-:W-:Y:S01]  /*7370*/  SHF.L.U32 R7, R36, 0x10, RZ ;  /* 0x0000001024077819 */ /* 0x010fe200000006ff */
[----:B------:R-:W-:Y:S01]  /*7380*/  FMUL R11, R24, R11 ;  /* 0x0000000b180b7220 */ /* 0x000fe20000400000 */
[----:B------:R-:W-:Y:S01]  /*7390*/  LOP3.LUT R0, R36, 0xffff0000, RZ, 0xc0, !PT ;  /* 0xffff000024007812 */ /* 0x000fe200078ec0ff */
[C---:B------:R-:W-:Y:S01]  /*73a0*/  FMUL R8, R24.reuse, R12 ;  /* 0x0000000c18087220 */ /* 0x040fe20000400000 */
[----:B------:R-:W-:Y:S01]  /*73b0*/  SHF.L.U32 R2, R37, 0x10, RZ ;  /* 0x0000001025027819 */ /* 0x000fe200000006ff */
[----:B------:R-:W-:Y:S01]  /*73c0*/  FMUL R9, R24, R13 ;  /* 0x0000000d18097220 */ /* 0x000fe20000400000 */
[----:B------:R-:W-:Y:S01]  /*73d0*/  F2FP.BF16.F32.PACK_AB R34, R5, R4 ;  /* 0x000000040522723e */ /* 0x000fe200000010ff */
[C---:B------:R-:W-:Y:S01]  /*73e0*/  FFMA R11, R26.reuse, R3, R11 ;  /* 0x000000031a0b7223 */ /* 0x040fe2000000000b */
[----:B------:R-:W-:Y:S01]  /*73f0*/  MOV R5, UR46 ;  /* 0x0000002e00057c02 */ /* 0x000fe20008000f00 */
[C---:B------:R-:W-:Y:S01]  /*7400*/  FFMA R8, R26.reuse, R7, R8 ;  /* 0x000000071a087223 */ /* 0x040fe20000000008 */
[----:B------:R-:W-:Y:S01]  /*7410*/  SHF.L.U32 R3, R39, 0x10, RZ ;  /* 0x0000001027037819 */ /* 0x000fe200000006ff */
[----:B------:R-:W-:Y:S01]  /*7420*/  FFMA R9, R26, R0, R9 ;  /* 0x000000001a097223 */ /* 0x000fe20000000009 */
[----:B------:R-:W-:Y:S01]  /*7430*/  LOP3.LUT R0, R37, 0xffff0000, RZ, 0xc0, !PT ;  /* 0xffff000025007812 */ /* 0x000fe200078ec0ff */
[C---:B------:R-:W-:Y:S01]  /*7440*/  FMUL R10, R24.reuse, R14 ;  /* 0x0000000e180a7220 */ /* 0x040fe20000400000 */
[----:B------:R-:W-:Y:S01]  /*7450*/  LOP3.LUT R4, R39, 0xffff0000, RZ, 0xc0, !PT ;  /* 0xffff000027047812 */ /* 0x000fe200078ec0ff */
[C---:B------:R-:W-:Y:S01]  /*7460*/  FMUL R15, R24.reuse, R15 ;  /* 0x0000000f180f7220 */ /* 0x040fe20000400000 */
[----:B------:R-:W-:Y:S01]  /*7470*/  FMUL R12, R24, R16 ;  /* 0x00000010180c7220 */ /* 0x000fe20000400000 */
[----:B------:R-:W-:Y:S01]  /*7480*/  FFMA R10, R26, R2, R10 ;  /* 0x000000021a0a7223 */ /* 0x000fe2000000000a */
[----:B------:R-:W-:Y:S01]  /*7490*/  LOP3.LUT R2, R38, 0xffff0000, RZ, 0xc0, !PT ;  /* 0xffff000026027812 */ /* 0x000fe200078ec0ff */
[----:B------:R-:W-:Y:S01]  /*74a0*/  FFMA R15, R26, R0, R15 ;  /* 0x000000001a0f7223 */ /* 0x000fe2000000000f */
[----:B------:R-:W-:Y:S01]  /*74b0*/  SHF.L.U32 R0, R38, 0x10, RZ ;  /* 0x0000001026007819 */ /* 0x000fe200000006ff */
[C---:B------:R-:W-:Y:S01]  /*74c0*/  FMUL R13, R24.reuse, R17 ;  /* 0x00000011180d7220 */ /* 0x040fe20000400000 */
[C---:B------:R-:W-:Y:S01]  /*74d0*/  FMUL R14, R24.reuse, R18 ;  /* 0x00000012180e7220 */ /* 0x040fe20000400000 */
[----:B------:R-:W-:Y:S01]  /*74e0*/  FMUL R19, R24, R19 ;  /* 0x0000001318137220 */ /* 0x000fe20000400000 */
[----:B------:R-:W-:Y:S01]  /*74f0*/  LEA R5, R5, R44, 0xb ;  /* 0x0000002c05057211 */ /* 0x000fe200078e58ff */
[C---:B------:R-:W-:Y:S01]  /*7500*/  FFMA R12, R26.reuse, R0, R12 ;  /* 0x000000001a0c7223 */ /* 0x040fe2000000000c */
[C---:B------:R-:W-:Y:S01]  /*7510*/  FFMA R13, R26.reuse, R2, R13 ;  /* 0x000000021a0d7223 */ /* 0x040fe2000000000d */
[C---:B------:R-:W-:Y:S01]  /*7520*/  FFMA R14, R26.reuse, R3, R14 ;  /* 0x000000031a0e7223 */ /* 0x040fe2000000000e */
[----:B------:R-:W-:Y:S01]  /*7530*/  FFMA R19, R26, R4, R19 ;  /* 0x000000041a137223 */ /* 0x000fe20000000013 */
[----:B------:R-:W-:Y:S02]  /*7540*/  F2FP.BF16.F32.PACK_AB R35, R11, R6 ;  /* 0x000000060b23723e */ /* 0x000fe400000010ff */
[----:B------:R-:W-:Y:S02]  /*7550*/  LEA R5, R5, UR44, 0x1 ;  /* 0x0000002c05057c11 */ /* 0x000fe4000f8e08ff */
[----:B------:R-:W-:Y:S02]  /*7560*/  F2FP.BF16.F32.PACK_AB R8, R9, R8 ;  /* 0x000000080908723e */ /* 0x000fe400000010ff */
[----:B------:R-:W-:Y:S01]  /*7570*/  F2FP.BF16.F32.PACK_AB R9, R15, R10 ;  /* 0x0000000a0f09723e */ /* 0x000fe200000010ff */
[----:B------:R1:W-:Y:S01]  /*7580*/  STSM.16.M88.4 [R5+0x400], R32 ;  /* 0x0004002005007844 */ /* 0x0003e20000000200 */
[----:B------:R-:W-:Y:S02]  /*7590*/  F2FP.BF16.F32.PACK_AB R10, R13, R12 ;  /* 0x0000000c0d0a723e */ /* 0x000fe400000010ff */
[----:B------:R-:W-:Y:S02]  /*75a0*/  F2FP.BF16.F32.PACK_AB R11, R19, R14 ;  /* 0x0000000e130b723e */ /* 0x000fe400000010ff */
[----:B------:R-:W-:Y:S05]  /*75b0*/  IADD3 R0, PT, PT, R62, 0x400, R5 ;  /* 0x000004003e007810 */ /* 0x000fea0007ffe005 */
[----:B------:R1:W-:Y:S01]  /*75c0*/  STSM.16.M88.4 [R0], R8 ;  /* 0x0000000800007844 */ /* 0x0003e20000000200 */
[----:B------:R-:W-:Y:S01]  /*75d0*/  @!PT LDS RZ, [RZ] ;  /* 0x00000000fffff984 */ /* 0x000fe20000000800 */
[----:B------:R-:W-:Y:S01]  /*75e0*/  @!PT LDS RZ, [RZ] ;  /* 0x00000000fffff984 */ /* 0x000fe20000000800 */
[----:B------:R-:W-:Y:S01]  /*75f0*/  @!PT LDS RZ, [RZ] ;  /* 0x00000000fffff984 */ /* 0x000fe20000000800 */
[----:B------:R-:W-:Y:S01]  /*7600*/  @!PT LDS RZ, [RZ] ;  /* 0x00000000fffff984 */ /* 0x000fe20000000800 */
[----:B------:R2:W-:Y:S07]  /*7610*/  MEMBAR.ALL.CTA ;  /* 0x0000000000007992 */ /* 0x0005ee0000008000 */
[----:B--2---:R-:W2:Y:S02]  /*7620*/  FENCE.VIEW.ASYNC.S ;  /* 0x00000000000073c6 */ /* 0x004ea40000000000 */
[----:B--2---:R-:W-:Y:S06]  /*7630*/  BAR.SYNC.DEFER_BLOCKING 0x1, 0x80 ;  /* 0x0042000000007b1d */ /* 0x004fec0000010000 */
[----:B------:R-:W-:Y:S05]  /*7640*/  @P0 BRA `(.L_x_125) ;  /* 0x0000000000200947 */ /* 0x000fea0003800000 */
[----:B------:R-:W2:Y:S01]  /*7650*/  LDCU.64 UR6, c[0x0][0x348] ;  /* 0x00006900ff0677ac */ /* 0x000ea20008000a00 */
[----:B------:R-:W-:Y:S01]  /*7660*/  ULEA UR5, UR46, UR44, 0xc ;  /* 0x0000002c2e057291 */ /* 0x000fe2000f8e60ff */
[----:B------:R-:W-:Y:S03]  /*7670*/  UMOV UR51, UR36 ;  /* 0x0000002400337c82 */ /* 0x000fe60008000000 */
[----:B------:R-:W-:Y:S02]  /*7680*/  UIADD3 UR48, UPT, UPT, UR5, 0x400, URZ ;  /* 0x0000040005307890 */ /* 0x000fe4000fffe0ff */
[----:B--2---:R-:W-:Y:S04]  /*7690*/  UIADD3 UR4, UP0, UPT, UR6, 0x680, URZ ;  /* 0x0000068006047890 */ /* 0x004fe8000ff1e0ff */
[----:B------:R-:W-:Y:S09]  /*76a0*/  UIADD3.X UR5, UPT, UPT, URZ, UR7, URZ, UP0, !UPT ;  /* 0x00000007ff057290 */ /* 0x000ff200087fe4ff */
[----:B------:R2:W-:Y:S02]  /*76b0*/  UTMASTG.3D [UR48], [UR4] ;  /* 0x00000030040073b5 */ /* 0x0005e40008010000 */
[----:B--2---:R0:W-:Y:S02]  /*76c0*/  UTMACMDFLUSH ;  /* 0x00000000000079b7 */ /* 0x0041e40000000000 */
.L_x_125:
[----:B------:R-:W-:Y:S05]  /*76d0*/  BSYNC.RECONVERGENT B0 ;  /* 0x0000000000007941 */ /* 0x000fea0003800200 */
.L_x_124:
[----:B------:R-:W-:Y:S01]  /*76e0*/  UIADD3 UR47, UPT, UPT, UR46, 0x1, URZ ;  /* 0x000000012e2f7890 */ /* 0x000fe2000fffe0ff */
[----:B------:R-:W-:Y:S03]  /*76f0*/  BSSY.RECONVERGENT B0, `(.L_x_126) ;  /* 0x0000005000007945 */ /* 0x000fe60003800200 */
[----:B------:R-:W-:Y:S04]  /*7700*/  UISETP.NE.AND UP0, UPT, UR47, 0x3, UPT ;  /* 0x000000032f00788c */ /* 0x000fe8000bf05270 */
[----:B------:R-:W-:Y:S01]  /*7710*/  USEL UR45, UR47, URZ, UP0 ;  /* 0x000000ff2f2d7287 */ /* 0x000fe20008000000 */
[----:B------:R-:W-:Y:S11]  /*7720*/  @P0 BRA `(.L_x_127) ;  /* 0x0000000000040947 */ /* 0x000ff60003800000 */
[----:B------:R-:W-:Y:S04]  /*7730*/  DEPBAR.LE SB0, 0x1 ;  /* 0x000080400000791a */ /* 0x000fe80000000000 */
.L_x_127:
[----:B------:R-:W-:Y:S05]  /*7740*/  BSYNC.RECONVERGENT B0 ;  /* 0x0000000000007941 */ /* 0x000fea0003800200 */
.L_x_126:
[----:B------:R-:W-:Y:S01]  /*7750*/  BAR.SYNC.DEFER_BLOCKING 0x1, 0x80 ;  /* 0x0042000000007b1d */ /* 0x000fe20000010000 */
[----:B------:R-:W-:Y:S01]  /*7760*/  ISETP.NE.AND P1, PT, R61, RZ, PT ;  /* 0x000000ff3d00720c */ /* 0x000fe20003f25270 */
[----:B------:R-:W-:Y:S01]  /*7770*/  UISETP.NE.AND UP0, UPT, UR53, URZ, UPT ;  /* 0x000000ff3500728c */ /* 0x000fe2000bf05270 */
[----:B------:R-:W-:Y:S11]  /*7780*/  LEA R2, R64, UR44, 0x3 ;  /* 0x0000002c40027c11 */ /* 0x000ff6000f8e18ff */
[----:B------:R-:W-:Y:S01]  /*7790*/  @P1 SHF.L.U32 R3, R63, 0x1f, RZ ;  /* 0x0000001f3f031819 */ /* 0x000fe200000006ff */
[----:B------:R-:W-:Y:S06]  /*77a0*/  BRA.U !UP0, `(.L_x_128) ;  /* 0x0000000108247547 */ /* 0x000fec000b800000 */
[----:B------:R-:W-:Y:S01]  /*77b0*/  IMAD.U32 R4, RZ, RZ, UR52 ;  /* 0x00000034ff047e24 */ /* 0x000fe2000f8e00ff */
[----:B-1----:R-:W-:Y:S01]  /*77c0*/  MOV R0, UR54 ;  /* 0x0000003600007c02 */ /* 0x002fe20008000f00 */
[----:B------:R-:W-:Y:S03]  /*77d0*/  UIADD3 UR4, UPT, UPT, UR52, 0x1, URZ ;  /* 0x0000000134047890 */ /* 0x000fe6000fffe0ff */
[----:B------:R-:W-:Y:S01]  /*77e0*/  @P1 LEA R4, R4, UR44, 0x3 ;  /* 0x0000002c04041c11 */ /* 0x000fe2000f8e18ff */
[----:B------:R-:W-:Y:S04]  /*77f0*/  UISETP.NE.AND UP0, UPT, UR4, 0x3, UPT ;  /* 0x000000030400788c */ /* 0x000fe8000bf05270 */
[----:B------:R-:W-:Y:S01]  /*7800*/  @P1 VIADD R4, R4, 0x1b8 ;  /* 0x000001b804041836 */ /* 0x000fe20000000000 */
[----:B------:R-:W-:Y:S04]  /*7810*/  USEL UR52, UR4, URZ, UP0 ;  /* 0x000000ff04347287 */ /* 0x000fe80008000000 */
[----:B------:R-:W-:Y:S04]  /*7820*/  @P1 PRMT R0, R0, 0x654, R4 ;  /* 0x0000065400001816 */ /* 0x000fe80000000004 */
[----:B------:R2:W-:Y:S04]  /*7830*/  @P1 SYNCS.ARRIVE.TRANS64.RED.A1T0 RZ, [R0+URZ], RZ ;  /* 0x000000ff00ff19a7 */ /* 0x0005e800081004ff */
.L_x_128:
[----:B------:R-:W3:Y:S01]  /*7840*/  @P1 SYNCS.PHASECHK.TRANS64.TRYWAIT P0, [R2+URZ+0x1a0], R3 ;  /* 0x0001a003020015a7 */ /* 0x000ee200080011ff */
[----:B------:R-:W-:Y:S01]  /*7850*/  BSSY B1, `(.L_x_129) ;  /* 0x0000013000017945 */ /* 0x000fe20003800000 */
[----:B---3--:R-:W-:Y:S03]  /*7860*/  @P1 SEL R65, RZ, 0x1, !P0 ;  /* 0x00000001ff411807 */ /* 0x008fe60004000000 */
[----:B------:R-:W-:Y:S05]  /*7870*/  @!P1 BRA `(.L_x_130) ;  /* 0x0000000000409947 */ /* 0x000fea0003800000 */
[----:B------:R-:W-:Y:S01]  /*7880*/  ISETP.NE.AND P1, PT, R66, RZ, PT ;  /* 0x000000ff4200720c */ /* 0x000fe20003f25270 */
[----:B------:R-:W-:Y:S01]  /*7890*/  BSSY B0, `(.L_x_131) ;  /* 0x0000009000007945 */ /* 0x000fe20003800000 */
[----:B------:R-:W-:Y:S11]  /*78a0*/  ISETP.NE.AND P0, PT, R65, RZ, PT ;  /* 0x000000ff4100720c */ /* 0x000ff60003f05270 */
[----:B------:R-:W-:Y:S05]  /*78b0*/  @P1 IMAD R3, R64, 0x800, R44 ;  /* 0x0000080040031824 */ /* 0x000fea00078e022c */
[----:B------:R-:W-:Y:S05]  /*78c0*/  @P1 LEA R3, R3, UR44, 0x1 ;  /* 0x0000002c03031c11 */ /* 0x000fea000f8e08ff */
[----:B-12---:R-:W-:Y:S01]  /*78d0*/  @P1 IMAD.IADD R0, R62, 0x1, R3 ;  /* 0x000000013e001824 */ /* 0x006fe200078e0203 */
[----:B------:R-:W-:Y:S06]  /*78e0*/  @P0 BRA `(.L_x_132) ;  /* 0x00000000000c0947 */ /* 0x000fec0003800000 */
[----:B------:R-:W-:Y:S04]  /*78f0*/  SHF.L.U32 R63, R63, 0x1f, RZ ;  /* 0x0000001f3f3f7819 */ /* 0x000fe800000006ff */
[----:B------:R-:W1:Y:S02]  /*7900*/  SYNCS.PHASECHK.TRANS64.TRYWAIT P0, [R2+URZ+0x1a0], R63 ;  /* 0x0001a03f020075a7 */ /* 0x000e6400080011ff */
[----:B-1----:R-:W-:Y:S05]  /*7910*/  @!P0 BRA `(.L_x_133) ;  /* 0x0000001c00608947 */ /* 0x002fea0003800000 */
.L_x_132:
[----:B------:R-:W-:Y:S05]  /*7920*/  BSYNC B0 ;  /* 0x0000000000007941 */ /* 0x000fea0003800000 */
.L_x_131:
[----:B------:R-:W-:Y:S11]  /*7930*/  ISETP.NE.AND P0, PT, R66, RZ, PT ;  /* 0x000000ff4200720c */ /* 0x000ff60003f05270 */
[----:B------:R-:W-:Y:S02]  /*7940*/  @!UPT UIADD3 URZ, UPT, UPT, URZ, URZ, URZ ;  /* 0x000000fffffff290 */ /* 0x000fe4000fffe0ff */
[----:B------:R-:W-:Y:S05]  /*7950*/  @P0 WARPSYNC.ALL ;  /* 0x0000000000000948 */ /* 0x000fea0003800000 */
[----:B------:R3:W4:Y:S04]  /*7960*/  @P0 LDSM.16.M88.4 R28, [R3+0x400] ;  /* 0x00040000031c083b */ /* 0x0007280000000200 */
[----:B------:R3:W2:Y:S02]  /*7970*/  @P0 LDSM.16.M88.4 R36, [R0+0x400] ;  /* 0x000400000024083b */ /* 0x0006a40000000200 */
.L_x_130:
[----:B------:R-:W-:Y:S05]  /*7980*/  BSYNC B1 ;  /* 0x0000000000017941 */ /* 0x000fea0003800000 */
.L_x_129:
[----:B-123--:R-:W-:Y:S05]  /*7990*/  VIADD R0, R25, 0x20 ;  /* 0x0000002019007836 */ /* 0x00efea0000000000 */
[----:B------:R-:W-:Y:S04]  /*79a0*/  SHF.R.U32.HI R0, RZ, 0x15, R0 ;  /* 0x00000015ff007819 */ /* 0x000fe80000011600 */
[----:B------:R-:W-:Y:S11]  /*79b0*/  LOP3.LUT P0, RZ, R0, 0x3, R46, 0x48, !PT ;  /* 0x0000000300ff7812 */ /* 0x000ff6000780482e */
[----:B------:R-:W-:Y:S02]  /*79c0*/  @!UPT UIADD3 URZ, UPT, UPT, URZ, URZ, URZ ;  /* 0x000000fffffff290 */ /* 0x000fe4000fffe0ff */
[----:B------:R-:W-:Y:S05]  /*79d0*/  @!P0 BRA `(.L_x_134) ;  /* 0x0000000000408947 */ /* 0x000fea0003800000 */
[----:B------:R-:W1:Y:S01]  /*79e0*/  LDCU.64 UR8, c[0x4][0x70] ;  /* 0x01000e00ff0877ac */ /* 0x000e620008000a00 */
[----:B------:R-:W-:Y:S01]  /*79f0*/  MOV R3, 0x0 ;  /* 0x0000000000037802 */ /* 0x000fe20000000f00 */
[----:B------:R-:W-:Y:S02]  /*7a00*/  HFMA2 R12, -RZ, RZ, 0, 5.9604644775390625e-08 ;  /* 0x00000001ff0c7431 */ /* 0x000fe400000001ff */
[----:B------:R-:W-:Y:S02]  /*7a10*/  IMAD.MOV.U32 R8, RZ, RZ, 0x192 ;  /* 0x00000192ff087424 */ /* 0x000fe400078e00ff */
[----:B------:R-:W-:Y:S01]  /*7a20*/  IMAD.MOV.U32 R13, RZ, RZ, RZ ;  /* 0x000000ffff0d7224 */ /* 0x000fe200078e00ff */
[----:B------:R-:W2:Y:S01]  /*7a30*/  LDCU.64 UR6, c[0x4][0x78] ;  /* 0x01000f00ff0677ac */ /* 0x000ea20008000a00 */
[----:B------:R-:W3:Y:S01]  /*7a40*/  LDC.64 R2, c[0x4][R3] ;  /* 0x0100000003027b82 */ /* 0x000ee20000000a00 */
[----:B------:R-:W5:Y:S01]  /*7a50*/  LDCU.64 UR4, c[0x4][0x10] ;  /* 0x01000200ff0477ac */ /* 0x000f620008000a00 */
[----:B-1----:R-:W-:Y:S01]  /*7a60*/  MOV R5, UR9 ;  /* 0x0000000900057c02 */ /* 0x002fe20008000f00 */
[----:B------:R-:W-:Y:S01]  /*7a70*/  IMAD.U32 R4, RZ, RZ, UR8 ;  /* 0x00000008ff047e24 */ /* 0x000fe2000f8e00ff */
[----:B--2---:R-:W-:Y:S01]  /*7a80*/  MOV R7, UR7 ;  /* 0x0000000700077c02 */ /* 0x004fe20008000f00 */
[----:B------:R-:W-:Y:S01]  /*7a90*/  IMAD.U32 R6, RZ, RZ, UR6 ;  /* 0x00000006ff067e24 */ /* 0x000fe2000f8e00ff */
[----:B-----5:R-:W-:Y:S01]  /*7aa0*/  MOV R11, UR5 ;  /* 0x00000005000b7c02 */ /* 0x020fe20008000f00 */
[----:B------:R-:W-:Y:S02]  /*7ab0*/  IMAD.U32 R10, RZ, RZ, UR4 ;  /* 0x00000004ff0a7e24 */ /* 0x000fe4000f8e00ff */
[----:B------:R-:W-:Y:S07]  /*7ac0*/  LEPC R20, `(.L_x_134) ;  /* 0x000000001014794e */ /* 0x000fee0000000000 */
[----:B---34-:R-:W-:Y:S05]  /*7ad0*/  CALL.ABS.NOINC R2 ;  /* 0x0000000002007343 */ /* 0x018fea0003c00000 */
.L_x_134:
[----:B------:R-:W-:Y:S01]  /*7ae0*/  ISETP.NE.AND P0, PT, R55, RZ, PT ;  /* 0x000000ff3700720c */ /* 0x000fe20003f05270 */
[----:B------:R-:W-:Y:S05]  /*7af0*/  WARPSYNC.ALL ;  /* 0x0000000000007948 */ /* 0x000fea0003800000 */
[----:B------:R-:W-:Y:S01]  /*7b00*/  R2UR UR4, R25 ;  /* 0x00000000190472ca */ /* 0x000fe200000e0000 */
[----:B------:R-:W-:Y:S01]  /*7b10*/  BSSY.RECONVERGENT B0, `(.L_x_135) ;  /* 0x0000057000007945 */ /* 0x000fe20003800200 */
[C---:B----4-:R-:W-:Y:S02]  /*7b20*/  SHF.L.U32 R20, R28.reuse, 0x10, RZ ;  /* 0x000000101c147819 */ /* 0x050fe400000006ff */
[----:B------:R-:W-:Y:S02]  /*7b30*/  LOP3.LUT R21, R28, 0xffff0000, RZ, 0xc0, !PT ;  /* 0xffff00001c157812 */ /* 0x000fe400078ec0ff */
[----:B------:R-:W-:Y:S02]  /*7b40*/  SHF.L.U32 R25, R29, 0x10, RZ ;  /* 0x000000101d197819 */ /* 0x000fe400000006ff */
[----:B------:R-:W-:Y:S02]  /*7b50*/  SHF.L.U32 R28, R30, 0x10, RZ ;  /* 0x000000101e1c7819 */ /* 0x000fe400000006ff */
[C---:B------:R-:W-:Y:S02]  /*7b60*/  SHF.L.U32 R32, R36.reuse, 0x10, RZ ;  /* 0x0000001024207819 */ /* 0x040fe400000006ff */
[----:B------:R-:W-:Y:S01]  /*7b70*/  LOP3.LUT R33, R36, 0xffff0000, RZ, 0xc0, !PT ;  /* 0xffff000024217812 */ /* 0x000fe200078ec0ff */
[----:B------:R-:W1:Y:S01]  /*7b80*/  LDTM.16dp256bit.x4 R4, tmem[UR4+0x20] ;  /* 0x00002004000479ee */ /* 0x000e620008120000 */
[----:B------:R-:W-:Y:S01]  /*7b90*/  R2UR UR4, R27 ;  /* 0x000000001b0472ca */ /* 0x000fe200000e0000 */
[----:B------:R-:W-:Y:S01]  /*7ba0*/  NOP ;  /* 0x0000000000007918 */ /* 0x000fe20000000000 */
[----:B------:R-:W-:Y:S02]  /*7bb0*/  LOP3.LUT R27, R29, 0xffff0000, RZ, 0xc0, !PT ;  /* 0xffff00001d1b7812 */ /* 0x000fe400078ec0ff */
[----:B------:R-:W-:Y:S02]  /*7bc0*/  LOP3.LUT R29, R30, 0xffff0000, RZ, 0xc0, !PT ;  /* 0xffff00001e1d7812 */ /* 0x000fe400078ec0ff */
[C---:B------:R-:W-:Y:S02]  /*7bd0*/  SHF.L.U32 R30, R31.reuse, 0x10, RZ ;  /* 0x000000101f1e7819 */ /* 0x040fe400000006ff */
[----:B------:R-:W-:Y:S02]  /*7be0*/  LOP3.LUT R31, R31, 0xffff0000, RZ, 0xc0, !PT ;  /* 0xffff00001f1f7812 */ /* 0x000fe400078ec0ff */
[C---:B------:R-:W-:Y:S02]  /*7bf0*/  SHF.L.U32 R34, R37.reuse, 0x10, RZ ;  /* 0x0000001025227819 */ /* 0x040fe400000006ff */
[----:B------:R-:W-:Y:S01]  /*7c00*/  LOP3.LUT R35, R37, 0xffff0000, RZ, 0xc0, !PT ;  /* 0xffff000025237812 */ /* 0x000fe200078ec0ff */
[----:B------:R-:W-:Y:S01]  /*7c10*/  UIADD3 UR4, UPT, UPT, UR4, 0x220, URZ ;  /* 0x0000022004047890 */ /* 0x000fe2000fffe0ff */
[C---:B------:R-:W-:Y:S02]  /*7c20*/  SHF.L.U32 R36, R38.reuse, 0x10, RZ ;  /* 0x0000001026247819 */ /* 0x040fe400000006ff */
[----:B------:R-:W-:Y:S01]  /*7c30*/  LOP3.LUT R37, R38, 0xffff0000, RZ, 0xc0, !PT ;  /* 0xffff000026257812 */ /* 0x000fe200078ec0ff */
[----:B------:R-:W-:Y:S01]  /*7c40*/  UPRMT UR4, UR54, 0x654, UR4 ;  /* 0x0000065436047896 */ /* 0x000fe20008000004 */
[C---:B------:R-:W-:Y:S02]  /*7c50*/  SHF.L.U32 R38, R39.reuse, 0x10, RZ ;  /* 0x0000001027267819 */ /* 0x040fe400000006ff */
[----:B------:R-:W-:Y:S01]  /*7c60*/  LOP3.LUT R39, R39, 0xffff0000, RZ, 0xc0, !PT ;  /* 0xffff000027277812 */ /* 0x000fe200078ec0ff */
[C---:B-1----:R-:W-:Y:S01]  /*7c70*/  FMUL R4, R24.reuse, R4 ;  /* 0x0000000418047220 */ /* 0x042fe20000400000 */
[C---:B------:R-:W-:Y:S01]  /*7c80*/  FMUL R5, R24.reuse, R5 ;  /* 0x0000000518057220 */ /* 0x040fe20000400000 */
[----:B------:R-:W-:Y:S03]  /*7c90*/  FMUL R6, R24, R6 ;  /* 0x0000000618067220 */ /* 0x000fe60000400000 */
[----:B------:R-:W-:Y:S01]  /*7ca0*/  SYNCS.ARRIVE.TRANS64.RED.A1T0 RZ, [UR4], RZ ;  /* 0x000000ffffff79a7 */ /* 0x000fe20008100404 */
[C---:B------:R-:W-:Y:S01]  /*7cb0*/  FFMA R4, R26.reuse, R20, R4 ;  /* 0x000000141a047223 */ /* 0x040fe20000000004 */
[C---:B------:R-:W-:Y:S01]  /*7cc0*/  FFMA R5, R26.reuse, R21, R5 ;  /* 0x000000151a057223 */ /* 0x040fe20000000005 */
[----:B------:R-:W-:Y:S01]  /*7cd0*/  FFMA R6, R26, R25, R6 ;  /* 0x000000191a067223 */ /* 0x000fe20000000006 */
[C---:B------:R-:W-:Y:S01]  /*7ce0*/  FMUL R7, R24.reuse, R7 ;  /* 0x0000000718077220 */ /* 0x040fe20000400000 */
[C---:B------:R-:W-:Y:S01]  /*7cf0*/  FMUL R8, R24.reuse, R8 ;  /* 0x0000000818087220 */ /* 0x040fe20000400000 */
[----:B------:R-:W-:Y:S01]  /*7d00*/  FMUL R9, R24, R9 ;  /* 0x0000000918097220 */ /* 0x000fe20000400000 */
[----:B------:R-:W-:Y:S01]  /*7d10*/  F2FP.BF16.F32.PACK_AB R4, R5, R4 ;  /* 0x000000040504723e */ /* 0x000fe200000010ff */
[C---:B------:R-:W-:Y:S01]  /*7d20*/  FFMA R7, R26.reuse, R27, R7 ;  /* 0x0000001b1a077223 */ /* 0x040fe20000000007 */
[C---:B------:R-:W-:Y:S01]  /*7d30*/  FFMA R8, R26.reuse, R28, R8 ;  /* 0x0000001c1a087223 */ /* 0x040fe20000000008 */
[----:B------:R-:W-:Y:S01]  /*7d40*/  FFMA R9, R26, R29, R9 ;  /* 0x0000001d1a097223 */ /* 0x000fe20000000009 */
[C---:B------:R-:W-:Y:S01]  /*7d50*/  FMUL R10, R24.reuse, R10 ;  /* 0x0000000a180a7220 */ /* 0x040fe20000400000 */
[C---:B------:R-:W-:Y:S01]  /*7d60*/  FMUL R11, R24.reuse, R11 ;  /* 0x0000000b180b7220 */ /* 0x040fe20000400000 */
[----:B------:R-:W-:Y:S01]  /*7d70*/  F2FP.BF16.F32.PACK_AB R5, R7, R6 ;  /* 0x000000060705723e */ /* 0x000fe200000010ff */
[C---:B------:R-:W-:Y:S01]  /*7d80*/  FMUL R0, R24.reuse, R12 ;  /* 0x0000000c18007220 */ /* 0x040fe20000400000 */
[----:B------:R-:W-:Y:S01]  /*7d90*/  FMUL R2, R24, R13 ;  /* 0x0000000d18027220 */ /* 0x000fe20000400000 */
[----:B------:R-:W-:Y:S01]  /*7da0*/  FFMA R10, R26, R30, R10 ;  /* 0x0000001e1a0a7223 */ /* 0x000fe2000000000a */
[----:B------:R-:W-:Y:S01]  /*7db0*/  FMUL R3, R24, R14 ;  /* 0x0000000e18037220 */ /* 0x000fe20000400000 */
[----:B------:R-:W-:Y:S01]  /*7dc0*/  F2FP.BF16.F32.PACK_AB R6, R9, R8 ;  /* 0x000000080906723e */ /* 0x000fe200000010ff */
[----:B------:R-:W-:Y:S01]  /*7dd0*/  FFMA R11, R26, R31, R11 ;  /* 0x0000001f1a0b7223 */ /* 0x000fe2000000000b */
[C---:B------:R-:W-:Y:S01]  /*7de0*/  FMUL R15, R24.reuse, R15 ;  /* 0x0000000f180f7220 */ /* 0x040fe20000400000 */
[----:B------:R-:W-:Y:S01]  /*7df0*/  FMUL R12, R24, R16 ;  /* 0x00000010180c7220 */ /* 0x000fe20000400000 */
[----:B------:R-:W-:Y:S01]  /*7e00*/  FFMA R0, R26, R32, R0 ;  /* 0x000000201a007223 */ /* 0x000fe20000000000 */
[----:B------:R-:W-:Y:S01]  /*7e10*/  MOV R8, UR45 ;  /* 0x0000002d00087c02 */ /* 0x000fe20008000f00 */
[----:B------:R-:W-:Y:S01]  /*7e20*/  FMUL R13, R24, R17 ;  /* 0x00000011180d7220 */ /* 0x000fe20000400000 */
[----:B------:R-:W-:Y:S01]  /*7e30*/  FFMA R2, R26, R33, R2 ;  /* 0x000000211a027223 */ /* 0x000fe20000000002 */
[----:B------:R-:W-:Y:S01]  /*7e40*/  FMUL R14, R24, R18 ;  /* 0x00000012180e7220 */ /* 0x000fe20000400000 */
[C---:B------:R-:W-:Y:S01]  /*7e50*/  FFMA R3, R26.reuse, R34, R3 ;  /* 0x000000221a037223 */ /* 0x040fe20000000003 */
[----:B------:R-:W-:Y:S01]  /*7e60*/  FFMA R15, R26, R35, R15 ;  /* 0x000000231a0f7223 */ /* 0x000fe2000000000f */
[----:B------:R-:W-:Y:S01]  /*7e70*/  FMUL R19, R24, R19 ;  /* 0x0000001318137220 */ /* 0x000fe20000400000 */
[----:B------:R-:W-:Y:S01]  /*7e80*/  FFMA R12, R26, R36, R12 ;  /* 0x000000241a0c7223 */ /* 0x000fe2000000000c */
[----:B------:R-:W-:Y:S01]  /*7e90*/  LEA R8, R8, R44, 0xb ;  /* 0x0000002c08087211 */ /* 0x000fe200078e58ff */
        /* <DEDUP_REMOVED lines=21> */
[----:B------:R-:W-:Y:S02]  /*7ff0*/  ULEA UR5, UR45, UR44, 0xc ;  /* 0x0000002c2d057291 */ /* 0x000fe4000f8e60ff */
[----:B------:R-:W-:Y:S02]  /*8000*/  UIADD3 UR9, UPT, UPT, UR49, 0x20, URZ ;  /* 0x0000002031097890 */ /* 0x000fe4000fffe0ff */
[----:B------:R-:W-:Y:S01]  /*8010*/  UIADD3 UR8, UPT, UPT, UR5, 0x400, URZ ;  /* 0x0000040005087890 */ /* 0x000fe2000fffe0ff */
[----:B------:R-:W-:Y:S01]  /*8020*/  UMOV UR10, UR50 ;  /* 0x00000032000a7c82 */ /* 0x000fe20008000000 */
[----:B------:R-:W-:Y:S01]  /*8030*/  UMOV UR11, UR36 ;  /* 0x00000024000b7c82 */ /* 0x000fe20008000000 */
[----:B--2---:R-:W-:Y:S04]  /*8040*/  UIADD3 UR4, UP0, UPT, UR6, 0x680, URZ ;  /* 0x0000068006047890 */ /* 0x004fe8000ff1e0ff */
[----:B------:R-:W-:Y:S09]  /*8050*/  UIADD3.X UR5, UPT, UPT, URZ, UR7, URZ, UP0, !UPT ;  /* 0x00000007ff057290 */ /* 0x000ff200087fe4ff */
[----:B------:R2:W-:Y:S02]  /*8060*/  UTMASTG.3D [UR8], [UR4] ;  /* 0x00000008040073b5 */ /* 0x0005e40008010000 */
[----:B--2---:R0:W-:Y:S02]  /*8070*/  UTMACMDFLUSH ;  /* 0x00000000000079b7 */ /* 0x0041e40000000000 */
.L_x_136:
[----:B------:R-:W-:Y:S05]  /*8080*/  BSYNC.RECONVERGENT B0 ;  /* 0x0000000000007941 */ /* 0x000fea0003800200 */
.L_x_135:
[----:B------:R-:W-:Y:S01]  /*8090*/  UIADD3 UR4, UPT, UPT, UR45, 0x1, URZ ;  /* 0x000000012d047890 */ /* 0x000fe2000fffe0ff */
[----:B------:R-:W-:Y:S03]  /*80a0*/  BSSY.RECONVERGENT B0, `(.L_x_137) ;  /* 0x0000008000007945 */ /* 0x000fe60003800200 */
[----:B------:R-:W-:Y:S04]  /*80b0*/  UISETP.NE.AND UP0, UPT, UR4, 0x3, UPT ;  /* 0x000000030400788c */ /* 0x000fe8000bf05270 */
[----:B------:R-:W-:Y:S02]  /*80c0*/  UISETP.EQ.XOR UP1, UPT, UR47, 0x3, !UP0 ;  /* 0x000000032f00788c */ /* 0x000fe4000c722a70 */
[----:B------:R-:W-:Y:S02]  /*80d0*/  USEL UR46, UR4, URZ, UP0 ;  /* 0x000000ff042e7287 */ /* 0x000fe40008000000 */
[----:B------:R-:W-:Y:S04]  /*80e0*/  USEL UR5, URZ, 0x1, !UP1 ;  /* 0x00000001ff057887 */ /* 0x000fe8000c800000 */
[----:B------:R-:W-:Y:S01]  /*80f0*/  ULOP3.LUT UR55, UR55, UR5, URZ, 0x3c, !UPT ;  /* 0x0000000537377292 */ /* 0x000fe2000f8e3cff */
[----:B------:R-:W-:Y:S11]  /*8100*/  @P0 BRA `(.L_x_138) ;  /* 0x0000000000040947 */ /* 0x000ff60003800000 */
[----:B------:R-:W-:Y:S04]  /*8110*/  DEPBAR.LE SB0, 0x1 ;  /* 0x000080400000791a */ /* 0x000fe80000000000 */
.L_x_138:
[----:B------:R-:W-:Y:S05]  /*8120*/  BSYNC.RECONVERGENT B0 ;  /* 0x0000000000007941 */ /* 0x000fea0003800200 */
.L_x_137:
[----:B------:R-:W-:Y:S01]  /*8130*/  BAR.SYNC.DEFER_BLOCKING 0x1, 0x80 ;  /* 0x0042000000007b1d */ /* 0x000fe20000010000 */
[----:B------:R-:W-:Y:S01]  /*8140*/  UISETP.NE.AND UP0, UPT, UR53, -0x2, UPT ;  /* 0xfffffffe3500788c */ /* 0x000fe2000bf05270 */
[----:B------:R-:W-:Y:S08]  /*8150*/  IADD3 R22, PT, PT, R22, 0x1, RZ ;  /* 0x0000000116167810 */ /* 0x000ff00007ffe0ff */
[----:B------:R-:W-:Y:S05]  /*8160*/  BRA.U !UP0, `(.L_x_139) ;  /* 0x0000000108287547 */ /* 0x000fea000b800000 */
[----:B------:R-:W-:Y:S01]  /*8170*/  ISETP.NE.AND P0, PT, R61, RZ, PT ;  /* 0x000000ff3d00720c */ /* 0x000fe20003f05270 */
[----:B------:R-:W-:Y:S01]  /*8180*/  IMAD.U32 R2, RZ, RZ, UR52 ;  /* 0x00000034ff027e24 */ /* 0x000fe2000f8e00ff */
[----:B------:R-:W-:Y:S01]  /*8190*/  UIADD3 UR4, UPT, UPT, UR52, 0x1, URZ ;  /* 0x0000000134047890 */ /* 0x000fe2000fffe0ff */
[----:B------:R-:W-:Y:S03]  /*81a0*/  IMAD.U32 R0, RZ, RZ, UR54 ;  /* 0x00000036ff007e24 */ /* 0x000fe6000f8e00ff */
[----:B------:R-:W-:Y:S04]  /*81b0*/  UISETP.NE.AND UP0, UPT, UR4, 0x3, UPT ;  /* 0x000000030400788c */ /* 0x000fe8000bf05270 */
[----:B------:R-:W-:Y:S03]  /*81c0*/  USEL UR52, UR4, URZ, UP0 ;  /* 0x000000ff04347287 */ /* 0x000fe60008000000 */
[----:B------:R-:W-:Y:S05]  /*81d0*/  @P0 LEA R2, R2, UR44, 0x3 ;  /* 0x0000002c02020c11 */ /* 0x000fea000f8e18ff */
[----:B------:R-:W-:Y:S05]  /*81e0*/  @P0 VIADD R2, R2, 0x1b8 ;  /* 0x000001b802020836 */ /* 0x000fea0000000000 */
[----:B------:R-:W-:Y:S04]  /*81f0*/  @P0 PRMT R0, R0, 0x654, R2 ;  /* 0x0000065400000816 */ /* 0x000fe80000000002 */
[----:B------:R2:W-:Y:S03]  /*8200*/  @P0 SYNCS.ARRIVE.TRANS64.RED.A1T0 RZ, [R0+URZ], RZ ;  /* 0x000000ff00ff09a7 */ /* 0x0005e600081004ff */
.L_x_139:
[----:B------:R-:W-:Y:S01]  /*8210*/  R2UR UR6, R60 ;  /* 0x000000003c0672ca */ /* 0x000fe200000e0000 */
[----:B------:R-:W-:Y:S01]  /*8220*/  UIADD3 UR53, UPT, UPT, UR53, 0x2, URZ ;  /* 0x0000000235357890 */ /* 0x000fe2000fffe0ff */
[----:B------:R-:W-:Y:S02]  /*8230*/  R2UR UR5, R47 ;  /* 0x000000002f0572ca */ /* 0x000fe400000e0000 */
[----:B------:R-:W-:Y:S02]  /*8240*/  R2UR UR4, R48 ;  /* 0x00000000300472ca */ /* 0x000fe400000e0000 */
[----:B------:R-:W-:Y:S02]  /*8250*/  R2UR UR36, R58 ;  /* 0x000000003a2472ca */ /* 0x000fe400000e0000 */
[----:B------:R-:W-:Y:S02]  /*8260*/  ISETP.NE.AND P0, PT, R51, 0x2, PT ;  /* 0x000000023300780c */ /* 0x000fe40003f05270 */
[----:B------:R-:W-:Y:S02]  /*8270*/  ISETP.NE.AND P1, PT, R22, 0x4, PT ;  /* 0x000000041600780c */ /* 0x000fe40003f25270 */
[----:B------:R-:W-:Y:S01]  /*8280*/  SEL R2, RZ, 0x1, P0 ;  /* 0x00000001ff027807 */ /* 0x000fe20000000000 */
[----:B------:R-:W-:Y:S01]  /*8290*/  UISETP.NE.AND UP0, UPT, UR6, URZ, UPT ;  /* 0x000000ff0600728c */ /* 0x000fe2000bf05270 */
[----:B--2---:R-:W-:Y:S01]  /*82a0*/  SEL R0, RZ, 0x1, P1 ;  /* 0x00000001ff007807 */ /* 0x004fe20000800000 */
[----:B------:R-:W-:Y:S01]  /*82b0*/  UIADD3 UR30, UPT, UPT, UR37, UR5, URZ ;  /* 0x00000005251e7290 */ /* 0x000fe2000fffe0ff */
[----:B------:R-:W-:Y:S01]  /*82c0*/  LOP3.LUT R52, R52, R2, RZ, 0x3c, !PT ;  /* 0x0000000234347212 */ /* 0x000fe200078e3cff */
[----:B------:R-:W-:Y:S01]  /*82d0*/  UIADD3 UR26, UPT, UPT, UR38, UR4, URZ ;  /* 0x00000004261a7290 */ /* 0x000fe2000fffe0ff */
[----:B------:R-:W-:Y:S02]  /*82e0*/  LOP3.LUT R53, R53, R0, RZ, 0x3c, !PT ;  /* 0x0000000035357212 */ /* 0x000fe400078e3cff */
[----:B------:R-:W-:Y:S02]  /*82f0*/  SEL R51, R51, RZ, P0 ;  /* 0x000000ff33337207 */ /* 0x000fe40000000000 */
[----:B------:R-:W-:Y:S01]  /*8300*/  SEL R22, R22, RZ, P1 ;  /* 0x000000ff16167207 */ /* 0x000fe20000800000 */
[----:B------:R-:W-:Y:S06]  /*8310*/  BRA.U UP0, `(.L_x_140) ;  /* 0xffffffdd005c7547 */ /* 0x000fec000b83ffff */
[----:B------:R-:W-:-:S13]  /*8320*/  R2UR UR4, R49 ;  /* 0x00000000310472ca */ /* 0x000fda00000e0000 */
[----:B------:R-:W-:-:S09]  /*8330*/  UISETP.NE.AND UP0, UPT, UR4, URZ, UPT ;  /* 0x000000ff0400728c */ /* 0x000fd2000bf05270 */
[----:B------:R-:W-:Y:S05]  /*8340*/  BRA.U !UP0, `(.L_x_141) ;  /* 0x0000000108487547 */ /* 0x000fea000b800000 */
[----:B------:R-:W2:Y:S02]  /*8350*/  LDCU.64 UR4, c[0x0][0x890] ;  /* 0x00011200ff0477ac */ /* 0x000ea40008000a00 */
[----:B--2---:R-:W-:-:S04]  /*8360*/  UISETP.NE.U32.AND UP0, UPT, UR4, URZ, UPT ;  /* 0x000000ff0400728c */ /* 0x004fc8000bf05070 */
[----:B------:R-:W-:-:S09]  /*8370*/  UISETP.NE.AND.EX UP0, UPT, UR5, URZ, UPT, UP0 ;  /* 0x000000ff0500728c */ /* 0x000fd2000bf05300 */
[----:B------:R-:W-:Y:S05]  /*8380*/  BRA.U UP0, `(.L_x_142) ;  /* 0x00000001000c7547 */ /* 0x000fea000b800000 */
[----:B------:R-:W-:-:S13]  /*8390*/  FSETP.NEU.AND P0, PT, R26, RZ, PT ;  /* 0x000000ff1a00720b */ /* 0x000fda0003f0d000 */
[----:B------:R-:W-:Y:S05]  /*83a0*/  @!P0 EXIT ;  /* 0x000000000000894d */ /* 0x000fea0003800000 */
[----:B------:R-:W-:Y:S05]  /*83b0*/  BRA `(.L_x_141) ;  /* 0x00000000002c7947 */ /* 0x000fea0003800000 */
.L_x_142:
[----:B------:R-:W-:Y:S01]  /*83c0*/  ISETP.NE.AND P0, PT, R50, RZ, PT ;  /* 0x000000ff3200720c */ /* 0x000fe20003f05270 */
[----:B------:R-:W-:-:S12]  /*83d0*/  BSSY.RECONVERGENT B0, `(.L_x_141) ;  /* 0x0000009000007945 */ /* 0x000fd80003800200 */
[----:B------:R-:W-:Y:S05]  /*83e0*/  @P0 BRA `(.L_x_143) ;  /* 0x0000000000140947 */ /* 0x000fea0003800000 */
[----:B------:R-:W2:Y:S02]  /*83f0*/  LDCU.64 UR4, c[0x0][0x888] ;  /* 0x00011100ff0477ac */ /* 0x000ea40008000a00 */
[----:B--2---:R-:W-:-:S04]  /*8400*/  ISETP.NE.U32.AND P0, PT, RZ, UR4, PT ;  /* 0x00000004ff007c0c */ /* 0x004fc8000bf05070 */
[----:B------:R-:W-:-:S13]  /*8410*/  ISETP.NE.AND.EX P0, PT, RZ, UR5, PT, P0 ;  /* 0x00000005ff007c0c */ /* 0x000fda000bf05300 */
[----:B------:R-:W-:Y:S05]  /*8420*/  @!P0 EXIT ;  /* 0x000000000000894d */ /* 0x000fea0003800000 */
[----:B------:R-:W-:Y:S05]  /*8430*/  BRA `(.L_x_144) ;  /* 0x0000000000087947 */ /* 0x000fea0003800000 */
.L_x_143:
[----:B------:R-:W-:-:S13]  /*8440*/  FSETP.NEU.AND P0, PT, R26, RZ, PT ;  /* 0x000000ff1a00720b */ /* 0x000fda0003f0d000 */
[----:B------:R-:W-:Y:S05]  /*8450*/  @!P0 EXIT ;  /* 0x000000000000894d */ /* 0x000fea0003800000 */
.L_x_144:
[----:B------:R-:W-:Y:S05]  /*8460*/  BSYNC.RECONVERGENT B0 ;  /* 0x0000000000007941 */ /* 0x000fea0003800200 */
.L_x_141:
[----:B------:R-:W-:Y:S01]  /*8470*/  ULEA UR4, UR52, UR44, 0x3 ;  /* 0x0000002c34047291 */ /* 0x000fe2000f8e18ff */
[----:B------:R-:W-:-:S04]  /*8480*/  DEPBAR.LE SB0, 0x0 ;  /* 0x000080000000791a */ /* 0x000fc80000000000 */
[----:B------:R-:W-:-:S04]  /*8490*/  UIADD3 UR4, UPT, UPT, UR4, 0x1b8, URZ ;  /* 0x000001b804047890 */ /* 0x000fc8000fffe0ff */
[----:B------:R-:W-:-:S09]  /*84a0*/  UPRMT UR4, UR54, 0x654, UR4 ;  /* 0x0000065436047896 */ /* 0x000fd20008000004 */
[----:B------:R-:W-:Y:S01]  /*84b0*/  SYNCS.ARRIVE.TRANS64.RED.A1T0 RZ, [UR4], RZ ;  /* 0x000000ffffff79a7 */ /* 0x000fe20008100404 */
[----:B------:R-:W-:Y:S05]  /*84c0*/  EXIT ;  /* 0x000000000000794d */ /* 0x000fea0003800000 */
.L_x_25:
[----:B--2---:R2:W3:Y:S02]  /*84d0*/  SYNCS.PHASECHK.TRANS64.TRYWAIT P0, [R0+URZ+0x250], R2 ;  /* 0x00025002000075a7 */ /* 0x0044e400080011ff */
[----:B---3--:R-:W-:Y:S05]  /*84e0*/  @!P0 NANOSLEEP.SYNCS 0x989680 ;  /* 0x009896800000895d */ /* 0x008fea0003900000 */
[----:B------:R-:W3:Y:S02]  /*84f0*/  @!P0 SYNCS.PHASECHK.TRANS64 P0, [R0+URZ+0x250], R2 ;  /* 0x00025002000085a7 */ /* 0x000ee400080010ff */
[----:B---3--:R-:W-:Y:S05]  /*8500*/  @!P0 BRA `(.L_x_25) ;  /* 0xfffffffc00f08947 */ /* 0x008fea000383ffff */
[----:B------:R-:W-:Y:S05]  /*8510*/  BRA `(.L_x_145) ;  /* 0xffffff9400f47947 */ /* 0x000fea000383ffff */
.L_x_28:
[----:B-1----:R-:W-:-:S07]  /*8520*/  MOV R0, UR33 ;  /* 0x0000002100007c02 */ /* 0x002fce0008000f00 */
.L_x_146:
[----:B-1----:R1:W2:Y:S02]  /*8530*/  SYNCS.PHASECHK.TRANS64.TRYWAIT P0, [R0+URZ+0xd0], R3 ;  /* 0x0000d003000075a7 */ /* 0x0022a400080011ff */
[----:B--2---:R-:W-:Y:S05]  /*8540*/  @!P0 NANOSLEEP.SYNCS 0x989680 ;  /* 0x009896800000895d */ /* 0x004fea0003900000 */
[----:B------:R-:W2:Y:S02]  /*8550*/  @!P0 SYNCS.PHASECHK.TRANS64 P0, [R0+URZ+0xd0], R3 ;  /* 0x0000d003000085a7 */ /* 0x000ea400080010ff */
[----:B--2---:R-:W-:Y:S05]  /*8560*/  @!P0 BRA `(.L_x_146) ;  /* 0xfffffffc00f08947 */ /* 0x004fea000383ffff */
[----:B------:R-:W-:Y:S05]  /*8570*/  BRA `(.L_x_27) ;  /* 0xffffff98003c7947 */ /* 0x000fea000383ffff */
.L_x_35:
[----:B-1----:R-:W-:-:S07]  /*8580*/  MOV R0, UR17 ;  /* 0x0000001100007c02 */ /* 0x002fce0008000f00 */
.L_x_147:
[----:B-1----:R1:W2:Y:S02]  /*8590*/  SYNCS.PHASECHK.TRANS64.TRYWAIT P0, [R0+URZ+0xd0], R3 ;  /* 0x0000d003000075a7 */ /* 0x0022a400080011ff */
[----:B--2---:R-:W-:Y:S05]  /*85a0*/  @!P0 NANOSLEEP.SYNCS 0x989680 ;  /* 0x009896800000895d */ /* 0x004fea0003900000 */
[----:B------:R-:W2:Y:S02]  /*85b0*/  @!P0 SYNCS.PHASECHK.TRANS64 P0, [R0+URZ+0xd0], R3 ;  /* 0x0000d003000085a7 */ /* 0x000ea400080010ff */
[----:B--2---:R-:W-:Y:S05]  /*85c0*/  @!P0 BRA `(.L_x_147) ;  /* 0xfffffffc00f08947 */ /* 0x004fea000383ffff */
[----:B------:R-:W-:Y:S05]  /*85d0*/  BRA `(.L_x_34) ;  /* 0xffffff9800f87947 */ /* 0x000fea000383ffff */
.L_x_40:
[----:B-1----:R1:W2:Y:S02]  /*85e0*/  SYNCS.PHASECHK.TRANS64.TRYWAIT P0, [R3+URZ+0x1e0], R0 ;  /* 0x0001e000030075a7 */ /* 0x0022a400080011ff */
[----:B--2---:R-:W-:Y:S05]  /*85f0*/  @!P0 NANOSLEEP.SYNCS 0x989680 ;  /* 0x009896800000895d */ /* 0x004fea0003900000 */
[----:B------:R-:W2:Y:S02]  /*8600*/  @!P0 SYNCS.PHASECHK.TRANS64 P0, [R3+URZ+0x1e0], R0 ;  /* 0x0001e000030085a7 */ /* 0x000ea400080010ff */
[----:B--2---:R-:W-:Y:S05]  /*8610*/  @!P0 BRA `(.L_x_40) ;  /* 0xfffffffc00f08947 */ /* 0x004fea000383ffff */
[----:B------:R-:W-:Y:S05]  /*8620*/  BRA `(.L_x_148) ;  /* 0xffffff9c009c7947 */ /* 0x000fea000383ffff */
.L_x_44:
[----:B------:R-:W-:-:S07]  /*8630*/  MOV R0, UR4 ;  /* 0x0000000400007c02 */ /* 0x000fce0008000f00 */
.L_x_149:
[----:B-1----:R1:W2:Y:S02]  /*8640*/  SYNCS.PHASECHK.TRANS64.TRYWAIT P0, [R0+URZ], R2 ;  /* 0x00000002000075a7 */ /* 0x0022a400080011ff */
[----:B--2---:R-:W-:Y:S05]  /*8650*/  @!P0 NANOSLEEP.SYNCS 0x989680 ;  /* 0x009896800000895d */ /* 0x004fea0003900000 */
[----:B------:R-:W2:Y:S02]  /*8660*/  @!P0 SYNCS.PHASECHK.TRANS64 P0, [R0+URZ], R2 ;  /* 0x00000002000085a7 */ /* 0x000ea400080010ff */
[----:B--2---:R-:W-:Y:S05]  /*8670*/  @!P0 BRA `(.L_x_149) ;  /* 0xfffffffc00f08947 */ /* 0x004fea000383ffff */
[----:B------:R-:W-:Y:S05]  /*8680*/  BRA `(.L_x_150) ;  /* 0xffffffa400487947 */ /* 0x000fea000383ffff */
.L_x_45:
[----:B------:R-:W-:-:S07]  /*8690*/  MOV R0, UR5 ;  /* 0x0000000500007c02 */ /* 0x000fce0008000f00 */
.L_x_151:
[----:B-1----:R1:W2:Y:S02]  /*86a0*/  SYNCS.PHASECHK.TRANS64.TRYWAIT P0, [R0+URZ], R3 ;  /* 0x00000003000075a7 */ /* 0x0022a400080011ff */
[----:B--2---:R-:W-:Y:S05]  /*86b0*/  @!P0 NANOSLEEP.SYNCS 0x989680 ;  /* 0x009896800000895d */ /* 0x004fea0003900000 */
[----:B------:R-:W2:Y:S02]  /*86c0*/  @!P0 SYNCS.PHASECHK.TRANS64 P0, [R0+URZ], R3 ;  /* 0x00000003000085a7 */ /* 0x000ea400080010ff */
[----:B--2---:R-:W-:Y:S05]  /*86d0*/  @!P0 BRA `(.L_x_151) ;  /* 0xfffffffc00f08947 */ /* 0x004fea000383ffff */
[----:B------:R-:W-:Y:S05]  /*86e0*/  BRA `(.L_x_152) ;  /* 0xffffffa400547947 */ /* 0x000fea000383ffff */
.L_x_46:
[----:B------:R-:W-:-:S07]  /*86f0*/  MOV R0, UR5 ;  /* 0x0000000500007c02 */ /* 0x000fce0008000f00 */
.L_x_153:
[----:B-1----:R1:W2:Y:S02]  /*8700*/  SYNCS.PHASECHK.TRANS64.TRYWAIT P0, [R0+URZ], R3 ;  /* 0x00000003000075a7 */ /* 0x0022a400080011ff */
[----:B--2---:R-:W-:Y:S05]  /*8710*/  @!P0 NANOSLEEP.SYNCS 0x989680 ;  /* 0x009896800000895d */ /* 0x004fea0003900000 */
[----:B------:R-:W2:Y:S02]  /*8720*/  @!P0 SYNCS.PHASECHK.TRANS64 P0, [R0+URZ], R3 ;  /* 0x00000003000085a7 */ /* 0x000ea400080010ff */
[----:B--2---:R-:W-:Y:S05]  /*8730*/  @!P0 BRA `(.L_x_153) ;  /* 0xfffffffc00f08947 */ /* 0x004fea000383ffff */
[----:B------:R-:W-:Y:S05]  /*8740*/  BRA `(.L_x_154) ;  /* 0xffffffa400607947 */ /* 0x000fea000383ffff */
.L_x_47:
[----:B------:R-:W-:-:S07]  /*8750*/  MOV R0, UR5 ;  /* 0x0000000500007c02 */ /* 0x000fce0008000f00 */
.L_x_155:
[----:B-1----:R1:W2:Y:S02]  /*8760*/  SYNCS.PHASECHK.TRANS64.TRYWAIT P0, [R0+URZ], R3 ;  /* 0x00000003000075a7 */ /* 0x0022a400080011ff */
[----:B--2---:R-:W-:Y:S05]  /*8770*/  @!P0 NANOSLEEP.SYNCS 0x989680 ;  /* 0x009896800000895d */ /* 0x004fea0003900000 */
[----:B------:R-:W2:Y:S02]  /*8780*/  @!P0 SYNCS.PHASECHK.TRANS64 P0, [R0+URZ], R3 ;  /* 0x00000003000085a7 */ /* 0x000ea400080010ff */
[----:B--2---:R-:W-:Y:S05]  /*8790*/  @!P0 BRA `(.L_x_155) ;  /* 0xfffffffc00f08947 */ /* 0x004fea000383ffff */
[----:B------:R-:W-:Y:S05]  /*87a0*/  BRA `(.L_x_156) ;  /* 0xffffffa4006c7947 */ /* 0x000fea000383ffff */
.L_x_48:
[----:B------:R-:W-:-:S07]  /*87b0*/  MOV R0, UR5 ;  /* 0x0000000500007c02 */ /* 0x000fce0008000f00 */
.L_x_157:
[----:B-1----:R1:W2:Y:S02]  /*87c0*/  SYNCS.PHASECHK.TRANS64.TRYWAIT P0, [R0+URZ], R3 ;  /* 0x00000003000075a7 */ /* 0x0022a400080011ff */
[----:B--2---:R-:W-:Y:S05]  /*87d0*/  @!P0 NANOSLEEP.SYNCS 0x989680 ;  /* 0x009896800000895d */ /* 0x004fea0003900000 */
[----:B------:R-:W2:Y:S02]  /*87e0*/  @!P0 SYNCS.PHASECHK.TRANS64 P0, [R0+URZ], R3 ;  /* 0x00000003000085a7 */ /* 0x000ea400080010ff */
[----:B--2---:R-:W-:Y:S05]  /*87f0*/  @!P0 BRA `(.L_x_157) ;  /* 0xfffffffc00f08947 */ /* 0x004fea000383ffff */
[----:B------:R-:W-:Y:S05]  /*8800*/  BRA `(.L_x_158) ;  /* 0xffffffa400787947 */ /* 0x000fea000383ffff */
.L_x_49:
[----:B------:R-:W-:-:S07]  /*8810*/  MOV R0, UR5 ;  /* 0x0000000500007c02 */ /* 0x000fce0008000f00 */
.L_x_159:
[----:B-1----:R1:W2:Y:S02]  /*8820*/  SYNCS.PHASECHK.TRANS64.TRYWAIT P0, [R0+URZ], R3 ;  /* 0x00000003000075a7 */ /* 0x0022a400080011ff */
[----:B--2---:R-:W-:Y:S05]  /*8830*/  @!P0 NANOSLEEP.SYNCS 0x989680 ;  /* 0x009896800000895d */ /* 0x004fea0003900000 */
[----:B------:R-:W2:Y:S02]  /*8840*/  @!P0 SYNCS.PHASECHK.TRANS64 P0, [R0+URZ], R3 ;  /* 0x00000003000085a7 */ /* 0x000ea400080010ff */
[----:B--2---:R-:W-:Y:S05]  /*8850*/  @!P0 BRA `(.L_x_159) ;  /* 0xfffffffc00f08947 */ /* 0x004fea000383ffff */
[----:B------:R-:W-:Y:S05]  /*8860*/  BRA `(.L_x_160) ;  /* 0xffffffa400847947 */ /* 0x000fea000383ffff */
.L_x_50:
[----:B------:R-:W-:-:S07]  /*8870*/  MOV R0, UR5 ;  /* 0x0000000500007c02 */ /* 0x000fce0008000f00 */
.L_x_161:
[----:B-1----:R1:W2:Y:S02]  /*8880*/  SYNCS.PHASECHK.TRANS64.TRYWAIT P0, [R0+URZ], R3 ;  /* 0x00000003000075a7 */ /* 0x0022a400080011ff */
[----:B--2---:R-:W-:Y:S05]  /*8890*/  @!P0 NANOSLEEP.SYNCS 0x989680 ;  /* 0x009896800000895d */ /* 0x004fea0003900000 */
[----:B------:R-:W2:Y:S02]  /*88a0*/  @!P0 SYNCS.PHASECHK.TRANS64 P0, [R0+URZ], R3 ;  /* 0x00000003000085a7 */ /* 0x000ea400080010ff */
[----:B--2---:R-:W-:Y:S05]  /*88b0*/  @!P0 BRA `(.L_x_161) ;  /* 0xfffffffc00f08947 */ /* 0x004fea000383ffff */
[----:B------:R-:W-:Y:S05]  /*88c0*/  BRA `(.L_x_162) ;  /* 0xffffffa400907947 */ /* 0x000fea000383ffff */
.L_x_51:
[----:B------:R-:W-:-:S07]  /*88d0*/  MOV R0, UR5 ;  /* 0x0000000500007c02 */ /* 0x000fce0008000f00 */
.L_x_163:
[----:B-1----:R1:W2:Y:S02]  /*88e0*/  SYNCS.PHASECHK.TRANS64.TRYWAIT P0, [R0+URZ], R3 ;  /* 0x00000003000075a7 */ /* 0x0022a400080011ff */
[----:B--2---:R-:W-:Y:S05]  /*88f0*/  @!P0 NANOSLEEP.SYNCS 0x989680 ;  /* 0x009896800000895d */ /* 0x004fea0003900000 */
[----:B------:R-:W2:Y:S02]  /*8900*/  @!P0 SYNCS.PHASECHK.TRANS64 P0, [R0+URZ], R3 ;  /* 0x00000003000085a7 */ /* 0x000ea400080010ff */
[----:B--2---:R-:W-:Y:S05]  /*8910*/  @!P0 BRA `(.L_x_163) ;  /* 0xfffffffc00f08947 */ /* 0x004fea000383ffff */
[----:B------:R-:W-:Y:S05]  /*8920*/  BRA `(.L_x_164) ;  /* 0xffffffa4009c7947 */ /* 0x000fea000383ffff */
.L_x_52:
[----:B------:R-:W-:-:S07]  /*8930*/  MOV R0, UR5 ;  /* 0x0000000500007c02 */ /* 0x000fce0008000f00 */
.L_x_165:
[----:B-1----:R1:W2:Y:S02]  /*8940*/  SYNCS.PHASECHK.TRANS64.TRYWAIT P0, [R0+URZ], R3 ;  /* 0x00000003000075a7 */ /* 0x0022a400080011ff */
[----:B--2---:R-:W-:Y:S05]  /*8950*/  @!P0 NANOSLEEP.SYNCS 0x989680 ;  /* 0x009896800000895d */ /* 0x004fea0003900000 */
[----:B------:R-:W2:Y:S02]  /*8960*/  @!P0 SYNCS.PHASECHK.TRANS64 P0, [R0+URZ], R3 ;  /* 0x00000003000085a7 */ /* 0x000ea400080010ff */
[----:B--2---:R-:W-:Y:S05]  /*8970*/  @!P0 BRA `(.L_x_165) ;  /* 0xfffffffc00f08947 */ /* 0x004fea000383ffff */
[----:B------:R-:W-:Y:S05]  /*8980*/  BRA `(.L_x_166) ;  /* 0xffffffa400a87947 */ /* 0x000fea000383ffff */
.L_x_53:
[----:B------:R-:W-:-:S07]  /*8990*/  MOV R0, UR5 ;  /* 0x0000000500007c02 */ /* 0x000fce0008000f00 */
.L_x_167:
[----:B-1----:R1:W2:Y:S02]  /*89a0*/  SYNCS.PHASECHK.TRANS64.TRYWAIT P0, [R0+URZ], R3 ;  /* 0x00000003000075a7 */ /* 0x0022a400080011ff */
[----:B--2---:R-:W-:Y:S05]  /*89b0*/  @!P0 NANOSLEEP.SYNCS 0x989680 ;  /* 0x009896800000895d */ /* 0x004fea0003900000 */
[----:B------:R-:W2:Y:S02]  /*89c0*/  @!P0 SYNCS.PHASECHK.TRANS64 P0, [R0+URZ], R3 ;  /* 0x00000003000085a7 */ /* 0x000ea400080010ff */
[----:B--2---:R-:W-:Y:S05]  /*89d0*/  @!P0 BRA `(.L_x_167) ;  /* 0xfffffffc00f08947 */ /* 0x004fea000383ffff */
[----:B------:R-:W-:Y:S05]  /*89e0*/  BRA `(.L_x_168) ;  /* 0xffffffa400b47947 */ /* 0x000fea000383ffff */
.L_x_54:
[----:B------:R-:W-:-:S07]  /*89f0*/  MOV R0, UR5 ;  /* 0x0000000500007c02 */ /* 0x000fce0008000f00 */
.L_x_169:
[----:B-1----:R1:W2:Y:S02]  /*8a00*/  SYNCS.PHASECHK.TRANS64.TRYWAIT P0, [R0+URZ], R3 ;  /* 0x00000003000075a7 */ /* 0x0022a400080011ff */
[----:B--2---:R-:W-:Y:S05]  /*8a10*/  @!P0 NANOSLEEP.SYNCS 0x989680 ;  /* 0x009896800000895d */ /* 0x004fea0003900000 */
[----:B------:R-:W2:Y:S02]  /*8a20*/  @!P0 SYNCS.PHASECHK.TRANS64 P0, [R0+URZ], R3 ;  /* 0x00000003000085a7 */ /* 0x000ea400080010ff */
[----:B--2---:R-:W-:Y:S05]  /*8a30*/  @!P0 BRA `(.L_x_169) ;  /* 0xfffffffc00f08947 */ /* 0x004fea000383ffff */
[----:B------:R-:W-:Y:S05]  /*8a40*/  BRA `(.L_x_170) ;  /* 0xffffffa400c07947 */ /* 0x000fea000383ffff */
.L_x_55:
[----:B------:R-:W-:-:S07]  /*8a50*/  MOV R0, UR5 ;  /* 0x0000000500007c02 */ /* 0x000fce0008000f00 */
.L_x_171:
[----:B-1----:R1:W2:Y:S02]  /*8a60*/  SYNCS.PHASECHK.TRANS64.TRYWAIT P0, [R0+URZ], R3 ;  /* 0x00000003000075a7 */ /* 0x0022a400080011ff */
[----:B--2---:R-:W-:Y:S05]  /*8a70*/  @!P0 NANOSLEEP.SYNCS 0x989680 ;  /* 0x009896800000895d */ /* 0x004fea0003900000 */
[----:B------:R-:W2:Y:S02]  /*8a80*/  @!P0 SYNCS.PHASECHK.TRANS64 P0, [R0+URZ], R3 ;  /* 0x00000003000085a7 */ /* 0x000ea400080010ff */
[----:B--2---:R-:W-:Y:S05]  /*8a90*/  @!P0 BRA `(.L_x_171) ;  /* 0xfffffffc00f08947 */ /* 0x004fea000383ffff */
[----:B------:R-:W-:Y:S05]  /*8aa0*/  BRA `(.L_x_172) ;  /* 0xffffffa400cc7947 */ /* 0x000fea000383ffff */
.L_x_56:
[----:B------:R-:W-:-:S07]  /*8ab0*/  MOV R0, UR5 ;  /* 0x0000000500007c02 */ /* 0x000fce0008000f00 */
.L_x_173:
[----:B-1----:R1:W2:Y:S02]  /*8ac0*/  SYNCS.PHASECHK.TRANS64.TRYWAIT P0, [R0+URZ], R3 ;  /* 0x00000003000075a7 */ /* 0x0022a400080011ff */
[----:B--2---:R-:W-:Y:S05]  /*8ad0*/  @!P0 NANOSLEEP.SYNCS 0x989680 ;  /* 0x009896800000895d */ /* 0x004fea0003900000 */
[----:B------:R-:W2:Y:S02]  /*8ae0*/  @!P0 SYNCS.PHASECHK.TRANS64 P0, [R0+URZ], R3 ;  /* 0x00000003000085a7 */ /* 0x000ea400080010ff */
[----:B--2---:R-:W-:Y:S05]  /*8af0*/  @!P0 BRA `(.L_x_173) ;  /* 0xfffffffc00f08947 */ /* 0x004fea000383ffff */
[----:B------:R-:W-:Y:S05]  /*8b00*/  BRA `(.L_x_174) ;  /* 0xffffffa400d87947 */ /* 0x000fea000383ffff */
.L_x_57:
[----:B------:R-:W-:-:S07]  /*8b10*/  MOV R0, UR5 ;  /* 0x0000000500007c02 */ /* 0x000fce0008000f00 */
.L_x_175:
[----:B-1----:R1:W2:Y:S02]  /*8b20*/  SYNCS.PHASECHK.TRANS64.TRYWAIT P0, [R0+URZ], R3 ;  /* 0x00000003000075a7 */ /* 0x0022a400080011ff */
[----:B--2---:R-:W-:Y:S05]  /*8b30*/  @!P0 NANOSLEEP.SYNCS 0x989680 ;  /* 0x009896800000895d */ /* 0x004fea0003900000 */
[----:B------:R-:W2:Y:S02]  /*8b40*/  @!P0 SYNCS.PHASECHK.TRANS64 P0, [R0+URZ], R3 ;  /* 0x00000003000085a7 */ /* 0x000ea400080010ff */
[----:B--2---:R-:W-:Y:S05]  /*8b50*/  @!P0 BRA `(.L_x_175) ;  /* 0xfffffffc00f08947 */ /* 0x004fea000383ffff */
[----:B------:R-:W-:Y:S05]  /*8b60*/  BRA `(.L_x_176) ;  /* 0xffffffa400e47947 */ /* 0x000fea000383ffff */
.L_x_58:
[----:B------:R-:W-:-:S07]  /*8b70*/  MOV R0, UR5 ;  /* 0x0000000500007c02 */ /* 0x000fce0008000f00 */
.L_x_177:
[----:B-1----:R1:W2:Y:S02]  /*8b80*/  SYNCS.PHASECHK.TRANS64.TRYWAIT P0, [R0+URZ], R3 ;  /* 0x00000003000075a7 */ /* 0x0022a400080011ff */
[----:B--2---:R-:W-:Y:S05]  /*8b90*/  @!P0 NANOSLEEP.SYNCS 0x989680 ;  /* 0x009896800000895d */ /* 0x004fea0003900000 */
[----:B------:R-:W2:Y:S02]  /*8ba0*/  @!P0 SYNCS.PHASECHK.TRANS64 P0, [R0+URZ], R3 ;  /* 0x00000003000085a7 */ /* 0x000ea400080010ff */
[----:B--2---:R-:W-:Y:S05]  /*8bb0*/  @!P0 BRA `(.L_x_177) ;  /* 0xfffffffc00f08947 */ /* 0x004fea000383ffff */
[----:B------:R-:W-:Y:S05]  /*8bc0*/  BRA `(.L_x_178) ;  /* 0xffffffa400f07947 */ /* 0x000fea000383ffff */
.L_x_59:
[----:B------:R-:W-:-:S07]  /*8bd0*/  MOV R0, UR5 ;  /* 0x0000000500007c02 */ /* 0x000fce0008000f00 */
.L_x_179:
[----:B-1----:R1:W2:Y:S02]  /*8be0*/  SYNCS.PHASECHK.TRANS64.TRYWAIT P0, [R0+URZ], R3 ;  /* 0x00000003000075a7 */ /* 0x0022a400080011ff */
[----:B--2---:R-:W-:Y:S05]  /*8bf0*/  @!P0 NANOSLEEP.SYNCS 0x989680 ;  /* 0x009896800000895d */ /* 0x004fea0003900000 */
[----:B------:R-:W2:Y:S02]  /*8c00*/  @!P0 SYNCS.PHASECHK.TRANS64 P0, [R0+URZ], R3 ;  /* 0x00000003000085a7 */ /* 0x000ea400080010ff */
[----:B--2---:R-:W-:Y:S05]  /*8c10*/  @!P0 BRA `(.L_x_179) ;  /* 0xfffffffc00f08947 */ /* 0x004fea000383ffff */
[----:B------:R-:W-:Y:S05]  /*8c20*/  BRA `(.L_x_180) ;  /* 0xffffffa400fc7947 */ /* 0x000fea000383ffff */
.L_x_60:
[----:B------:R-:W-:-:S07]  /*8c30*/  MOV R0, UR5 ;  /* 0x0000000500007c02 */ /* 0x000fce0008000f00 */
.L_x_181:
[----:B-1----:R1:W2:Y:S02]  /*8c40*/  SYNCS.PHASECHK.TRANS64.TRYWAIT P0, [R0+URZ], R3 ;  /* 0x00000003000075a7 */ /* 0x0022a400080011ff */
[----:B--2---:R-:W-:Y:S05]  /*8c50*/  @!P0 NANOSLEEP.SYNCS 0x989680 ;  /* 0x009896800000895d */ /* 0x004fea0003900000 */
[----:B------:R-:W2:Y:S02]  /*8c60*/  @!P0 SYNCS.PHASECHK.TRANS64 P0, [R0+URZ], R3 ;  /* 0x00000003000085a7 */ /* 0x000ea400080010ff */
[----:B--2---:R-:W-:Y:S05]  /*8c70*/  @!P0 BRA `(.L_x_181) ;  /* 0xfffffffc00f08947 */ /* 0x004fea000383ffff */
[----:B------:R-:W-:Y:S05]  /*8c80*/  BRA `(.L_x_182) ;  /* 0xffffffa800087947 */ /* 0x000fea000383ffff */
.L_x_61:
[----:B------:R-:W-:-:S07]  /*8c90*/  MOV R0, UR5 ;  /* 0x0000000500007c02 */ /* 0x000fce0008000f00 */
.L_x_183:
[----:B-1----:R1:W2:Y:S02]  /*8ca0*/  SYNCS.PHASECHK.TRANS64.TRYWAIT P0, [R0+URZ], R3 ;  /* 0x00000003000075a7 */ /* 0x0022a400080011ff */
[----:B--2---:R-:W-:Y:S05]  /*8cb0*/  @!P0 NANOSLEEP.SYNCS 0x989680 ;  /* 0x009896800000895d */ /* 0x004fea0003900000 */
[----:B------:R-:W2:Y:S02]  /*8cc0*/  @!P0 SYNCS.PHASECHK.TRANS64 P0, [R0+URZ], R3 ;  /* 0x00000003000085a7 */ /* 0x000ea400080010ff */
[----:B--2---:R-:W-:Y:S05]  /*8cd0*/  @!P0 BRA `(.L_x_183) ;  /* 0xfffffffc00f08947 */ /* 0x004fea000383ffff */
[----:B------:R-:W-:Y:S05]  /*8ce0*/  BRA `(.L_x_184) ;  /* 0xffffffa800147947 */ /* 0x000fea000383ffff */
.L_x_62:
[----:B------:R-:W-:-:S07]  /*8cf0*/  MOV R0, UR5 ;  /* 0x0000000500007c02 */ /* 0x000fce0008000f00 */
.L_x_185:
[----:B-1----:R1:W2:Y:S02]  /*8d00*/  SYNCS.PHASECHK.TRANS64.TRYWAIT P0, [R0+URZ], R3 ;  /* 0x00000003000075a7 */ /* 0x0022a400080011ff */
[----:B--2---:R-:W-:Y:S05]  /*8d10*/  @!P0 NANOSLEEP.SYNCS 0x989680 ;  /* 0x009896800000895d */ /* 0x004fea0003900000 */
[----:B------:R-:W2:Y:S02]  /*8d20*/  @!P0 SYNCS.PHASECHK.TRANS64 P0, [R0+URZ], R3 ;  /* 0x00000003000085a7 */ /* 0x000ea400080010ff */
[----:B--2---:R-:W-:Y:S05]  /*8d30*/  @!P0 BRA `(.L_x_185) ;  /* 0xfffffffc00f08947 */ /* 0x004fea000383ffff */
[----:B------:R-:W-:Y:S05]  /*8d40*/  BRA `(.L_x_186) ;  /* 0xffffffa800207947 */ /* 0x000fea000383ffff */
.L_x_63:
[----:B------:R-:W-:-:S07]  /*8d50*/  MOV R0, UR5 ;  /* 0x0000000500007c02 */ /* 0x000fce0008000f00 */
.L_x_187:
[----:B-1----:R1:W2:Y:S02]  /*8d60*/  SYNCS.PHASECHK.TRANS64.TRYWAIT P0, [R0+URZ], R3 ;  /* 0x00000003000075a7 */ /* 0x0022a400080011ff */
[----:B--2---:R-:W-:Y:S05]  /*8d70*/  @!P0 NANOSLEEP.SYNCS 0x989680 ;  /* 0x009896800000895d */ /* 0x004fea0003900000 */
[----:B------:R-:W2:Y:S02]  /*8d80*/  @!P0 SYNCS.PHASECHK.TRANS64 P0, [R0+URZ], R3 ;  /* 0x00000003000085a7 */ /* 0x000ea400080010ff */
[----:B--2---:R-:W-:Y:S05]  /*8d90*/  @!P0 BRA `(.L_x_187) ;  /* 0xfffffffc00f08947 */ /* 0x004fea000383ffff */
[----:B------:R-:W-:Y:S05]  /*8da0*/  BRA `(.L_x_188) ;  /* 0xffffffa8002c7947 */ /* 0x000fea000383ffff */
.L_x_64:
[----:B------:R-:W-:-:S07]  /*8db0*/  MOV R0, UR5 ;  /* 0x0000000500007c02 */ /* 0x000fce0008000f00 */
.L_x_189:
[----:B-1----:R1:W2:Y:S02]  /*8dc0*/  SYNCS.PHASECHK.TRANS64.TRYWAIT P0, [R0+URZ], R3 ;  /* 0x00000003000075a7 */ /* 0x0022a400080011ff */
[----:B--2---:R-:W-:Y:S05]  /*8dd0*/  @!P0 NANOSLEEP.SYNCS 0x989680 ;  /* 0x009896800000895d */ /* 0x004fea0003900000 */
[----:B------:R-:W2:Y:S02]  /*8de0*/  @!P0 SYNCS.PHASECHK.TRANS64 P0, [R0+URZ], R3 ;  /* 0x00000003000085a7 */ /* 0x000ea400080010ff */
[----:B--2---:R-:W-:Y:S05]  /*8df0*/  @!P0 BRA `(.L_x_189) ;  /* 0xfffffffc00f08947 */ /* 0x004fea000383ffff */
[----:B------:R-:W-:Y:S05]  /*8e00*/  BRA `(.L_x_190) ;  /* 0xffffffa800387947 */ /* 0x000fea000383ffff */
.L_x_65:
[----:B------:R-:W-:-:S07]  /*8e10*/  MOV R0, UR5 ;  /* 0x0000000500007c02 */ /* 0x000fce0008000f00 */
.L_x_191:
[----:B-1----:R1:W2:Y:S02]  /*8e20*/  SYNCS.PHASECHK.TRANS64.TRYWAIT P0, [R0+URZ], R3 ;  /* 0x00000003000075a7 */ /* 0x0022a400080011ff */
[----:B--2---:R-:W-:Y:S05]  /*8e30*/  @!P0 NANOSLEEP.SYNCS 0x989680 ;  /* 0x009896800000895d */ /* 0x004fea0003900000 */
[----:B------:R-:W2:Y:S02]  /*8e40*/  @!P0 SYNCS.PHASECHK.TRANS64 P0, [R0+URZ], R3 ;  /* 0x00000003000085a7 */ /* 0x000ea400080010ff */
[----:B--2---:R-:W-:Y:S05]  /*8e50*/  @!P0 BRA `(.L_x_191) ;  /* 0xfffffffc00f08947 */ /* 0x004fea000383ffff */
[----:B------:R-:W-:Y:S05]  /*8e60*/  BRA `(.L_x_192) ;  /* 0xffffffa800447947 */ /* 0x000fea000383ffff */
.L_x_66:
[----:B------:R-:W-:-:S07]  /*8e70*/  MOV R0, UR5 ;  /* 0x0000000500007c02 */ /* 0x000fce0008000f00 */
.L_x_193:
[----:B-1----:R1:W2:Y:S02]  /*8e80*/  SYNCS.PHASECHK.TRANS64.TRYWAIT P0, [R0+URZ], R3 ;  /* 0x00000003000075a7 */ /* 0x0022a400080011ff */
[----:B--2---:R-:W-:Y:S05]  /*8e90*/  @!P0 NANOSLEEP.SYNCS 0x989680 ;  /* 0x009896800000895d */ /* 0x004fea0003900000 */
[----:B------:R-:W2:Y:S02]  /*8ea0*/  @!P0 SYNCS.PHASECHK.TRANS64 P0, [R0+URZ], R3 ;  /* 0x00000003000085a7 */ /* 0x000ea400080010ff */
[----:B--2---:R-:W-:Y:S05]  /*8eb0*/  @!P0 BRA `(.L_x_193) ;  /* 0xfffffffc00f08947 */ /* 0x004fea000383ffff */
[----:B------:R-:W-:Y:S05]  /*8ec0*/  BRA `(.L_x_194) ;  /* 0xffffffa800507947 */ /* 0x000fea000383ffff */
.L_x_67:
[----:B------:R-:W-:-:S07]  /*8ed0*/  MOV R0, UR5 ;  /* 0x0000000500007c02 */ /* 0x000fce0008000f00 */
.L_x_195:
[----:B-1----:R1:W2:Y:S02]  /*8ee0*/  SYNCS.PHASECHK.TRANS64.TRYWAIT P0, [R0+URZ], R3 ;  /* 0x00000003000075a7 */ /* 0x0022a400080011ff */
[----:B--2---:R-:W-:Y:S05]  /*8ef0*/  @!P0 NANOSLEEP.SYNCS 0x989680 ;  /* 0x009896800000895d */ /* 0x004fea0003900000 */
[----:B------:R-:W2:Y:S02]  /*8f00*/  @!P0 SYNCS.PHASECHK.TRANS64 P0, [R0+URZ], R3 ;  /* 0x00000003000085a7 */ /* 0x000ea400080010ff */
[----:B--2---:R-:W-:Y:S05]  /*8f10*/  @!P0 BRA `(.L_x_195) ;  /* 0xfffffffc00f08947 */ /* 0x004fea000383ffff */
[----:B------:R-:W-:Y:S05]  /*8f20*/  BRA `(.L_x_196) ;  /* 0xffffffa8005c7947 */ /* 0x000fea000383ffff */
.L_x_68:
[----:B------:R-:W-:-:S07]  /*8f30*/  MOV R0, UR5 ;  /* 0x0000000500007c02 */ /* 0x000fce0008000f00 */
.L_x_197:
[----:B-1----:R1:W2:Y:S02]  /*8f40*/  SYNCS.PHASECHK.TRANS64.TRYWAIT P0, [R0+URZ], R3 ;  /* 0x00000003000075a7 */ /* 0x0022a400080011ff */
[----:B--2---:R-:W-:Y:S05]  /*8f50*/  @!P0 NANOSLEEP.SYNCS 0x989680 ;  /* 0x009896800000895d */ /* 0x004fea0003900000 */
[----:B------:R-:W2:Y:S02]  /*8f60*/  @!P0 SYNCS.PHASECHK.TRANS64 P0, [R0+URZ], R3 ;  /* 0x00000003000085a7 */ /* 0x000ea400080010ff */
[----:B--2---:R-:W-:Y:S05]  /*8f70*/  @!P0 BRA `(.L_x_197) ;  /* 0xfffffffc00f08947 */ /* 0x004fea000383ffff */
[----:B------:R-:W-:Y:S05]  /*8f80*/  BRA `(.L_x_198) ;  /* 0xffffffa800687947 */ /* 0x000fea000383ffff */
.L_x_71:
[----:B-1----:R1:W2:Y:S02]  /*8f90*/  SYNCS.PHASECHK.TRANS64.TRYWAIT P0, [R2+URZ+0x240], R4 ;  /* 0x00024004020075a7 */ /* 0x0022a400080011ff */
[----:B--2---:R-:W-:Y:S05]  /*8fa0*/  @!P0 NANOSLEEP.SYNCS 0x989680 ;  /* 0x009896800000895d */ /* 0x004fea0003900000 */
[----:B------:R-:W2:Y:S02]  /*8fb0*/  @!P0 SYNCS.PHASECHK.TRANS64 P0, [R2+URZ+0x240], R4 ;  /* 0x00024004020085a7 */ /* 0x000ea400080010ff */
[----:B--2---:R-:W-:Y:S05]  /*8fc0*/  @!P0 BRA `(.L_x_71) ;  /* 0xfffffffc00f08947 */ /* 0x004fea000383ffff */
[----:B------:R-:W-:Y:S05]  /*8fd0*/  BRA `(.L_x_199) ;  /* 0xffffffa800c47947 */ /* 0x000fea000383ffff */
.L_x_72:
[----:B------:R-:W-:-:S07]  /*8fe0*/  MOV R2, UR4 ;  /* 0x0000000400027c02 */ /* 0x000fce0008000f00 */
.L_x_200:
[----:B-1----:R1:W2:Y:S02]  /*8ff0*/  SYNCS.PHASECHK.TRANS64.TRYWAIT P0, [R2+URZ+0x1f0], R5 ;  /* 0x0001f005020075a7 */ /* 0x0022a400080011ff */
[----:B--2---:R-:W-:Y:S05]  /*9000*/  @!P0 NANOSLEEP.SYNCS 0x989680 ;  /* 0x009896800000895d */ /* 0x004fea0003900000 */
[----:B------:R-:W2:Y:S02]  /*9010*/  @!P0 SYNCS.PHASECHK.TRANS64 P0, [R2+URZ+0x1f0], R5 ;  /* 0x0001f005020085a7 */ /* 0x000ea400080010ff */
[----:B--2---:R-:W-:Y:S05]  /*9020*/  @!P0 BRA `(.L_x_200) ;  /* 0xfffffffc00f08947 */ /* 0x004fea000383ffff */
[----:B------:R-:W-:Y:S05]  /*9030*/  BRA `(.L_x_201) ;  /* 0xffffffa800d47947 */ /* 0x000fea000383ffff */
.L_x_73:
[----:B-1----:R1:W2:Y:S02]  /*9040*/  SYNCS.PHASECHK.TRANS64.TRYWAIT P1, [R2+URZ+0x1e0], R4 ;  /* 0x0001e004020075a7 */ /* 0x0022a400080211ff */
[----:B--2---:R-:W-:Y:S05]  /*9050*/  @!P1 NANOSLEEP.SYNCS 0x989680 ;  /* 0x009896800000995d */ /* 0x004fea0003900000 */
[----:B------:R-:W2:Y:S02]  /*9060*/  @!P1 SYNCS.PHASECHK.TRANS64 P1, [R2+URZ+0x1e0], R4 ;  /* 0x0001e004020095a7 */ /* 0x000ea400080210ff */
[----:B--2---:R-:W-:Y:S05]  /*9070*/  @!P1 BRA `(.L_x_73) ;  /* 0xfffffffc00f09947 */ /* 0x004fea000383ffff */
[----:B------:R-:W-:Y:S05]  /*9080*/  BRA `(.L_x_202) ;  /* 0xffffffac00047947 */ /* 0x000fea000383ffff */
.L_x_76:
[----:B------:R-:W-:-:S07]  /*9090*/  MOV R0, UR4 ;  /* 0x0000000400007c02 */ /* 0x000fce0008000f00 */
.L_x_203:
[----:B-1----:R1:W2:Y:S02]  /*90a0*/  SYNCS.PHASECHK.TRANS64.TRYWAIT P0, [R0+URZ+0x1f0], R2 ;  /* 0x0001f002000075a7 */ /* 0x0022a400080011ff */
[----:B--2---:R-:W-:Y:S05]  /*90b0*/  @!P0 NANOSLEEP.SYNCS 0x989680 ;  /* 0x009896800000895d */ /* 0x004fea0003900000 */
[----:B------:R-:W2:Y:S02]  /*90c0*/  @!P0 SYNCS.PHASECHK.TRANS64 P0, [R0+URZ+0x1f0], R2 ;  /* 0x0001f002000085a7 */ /* 0x000ea400080010ff */
[----:B--2---:R-:W-:Y:S05]  /*90d0*/  @!P0 BRA `(.L_x_203) ;  /* 0xfffffffc00f08947 */ /* 0x004fea000383ffff */
[----:B------:R-:W-:Y:S05]  /*90e0*/  BRA `(.L_x_75) ;  /* 0xffffffac00587947 */ /* 0x000fea000383ffff */
.L_x_83:
[----:B-1----:R1:W2:Y:S02]  /*90f0*/  SYNCS.PHASECHK.TRANS64.TRYWAIT P1, [R0+URZ+0x1e0], R2 ;  /* 0x0001e002000075a7 */ /* 0x0022a400080211ff */
[----:B--2---:R-:W-:Y:S05]  /*9100*/  @!P1 NANOSLEEP.SYNCS 0x989680 ;  /* 0x009896800000995d */ /* 0x004fea0003900000 */
[----:B------:R-:W2:Y:S02]  /*9110*/  @!P1 SYNCS.PHASECHK.TRANS64 P1, [R0+URZ+0x1e0], R2 ;  /* 0x0001e002000095a7 */ /* 0x000ea400080210ff */
[----:B--2---:R-:W-:Y:S05]  /*9120*/  @!P1 BRA `(.L_x_83) ;  /* 0xfffffffc00f09947 */ /* 0x004fea000383ffff */
[----:B------:R-:W-:Y:S05]  /*9130*/  BRA `(.L_x_204) ;  /* 0xffffffb000bc7947 */ /* 0x000fea000383ffff */
.L_x_84:
[----:B------:R-:W-:-:S07]  /*9140*/  MOV R2, UR23 ;  /* 0x0000001700027c02 */ /* 0x000fce0008000f00 */
.L_x_205:
[----:B-1----:R1:W2:Y:S02]  /*9150*/  SYNCS.PHASECHK.TRANS64.TRYWAIT P0, [R2+URZ+0x220], R0 ;  /* 0x00022000020075a7 */ /* 0x0022a400080011ff */
[----:B--2---:R-:W-:Y:S05]  /*9160*/  @!P0 NANOSLEEP.SYNCS 0x989680 ;  /* 0x009896800000895d */ /* 0x004fea0003900000 */
[----:B------:R-:W2:Y:S02]  /*9170*/  @!P0 SYNCS.PHASECHK.TRANS64 P0, [R2+URZ+0x220], R0 ;  /* 0x00022000020085a7 */ /* 0x000ea400080010ff */
[----:B--2---:R-:W-:Y:S05]  /*9180*/  @!P0 BRA `(.L_x_205) ;  /* 0xfffffffc00f08947 */ /* 0x004fea000383ffff */
[----:B------:R-:W-:Y:S05]  /*9190*/  BRA `(.L_x_206) ;  /* 0xffffffb4000c7947 */ /* 0x000fea000383ffff */
.L_x_87:
[----:B------:R-:W-:Y:S07]  /*91a0*/  MOV R0, UR5 ;  /* 0x0000000500007c02 */ /* 0x000fee0008000f00 */
.L_x_207:
[----:B-1----:R1:W2:Y:S02]  /*91b0*/  SYNCS.PHASECHK.TRANS64.TRYWAIT P0, [R0+URZ], R2 ;  /* 0x00000002000075a7 */ /* 0x0022a400080011ff */
[----:B--2---:R-:W-:Y:S05]  /*91c0*/  @!P0 NANOSLEEP.SYNCS 0x989680 ;  /* 0x009896800000895d */ /* 0x004fea0003900000 */
[----:B------:R-:W2:Y:S02]  /*91d0*/  @!P0 SYNCS.PHASECHK.TRANS64 P0, [R0+URZ], R2 ;  /* 0x00000002000085a7 */ /* 0x000ea400080010ff */
[----:B--2---:R-:W-:Y:S05]  /*91e0*/  @!P0 BRA `(.L_x_207) ;  /* 0xfffffffc00f08947 */ /* 0x004fea000383ffff */
[----:B------:R-:W-:Y:S05]  /*91f0*/  BRA `(.L_x_86) ;  /* 0xffffffb400287947 */ /* 0x000fea000383ffff */
.L_x_90:
[----:B------:R-:W-:-:S07]  /*9200*/  MOV R0, UR4 ;  /* 0x0000000400007c02 */ /* 0x000fce0008000f00 */
.L_x_208:
[----:B--2---:R2:W4:Y:S02]  /*9210*/  SYNCS.PHASECHK.TRANS64.TRYWAIT P0, [R0+URZ], R2 ;  /* 0x00000002000075a7 */ /* 0x00452400080011ff */
[----:B----4-:R-:W-:Y:S05]  /*9220*/  @!P0 NANOSLEEP.SYNCS 0x989680 ;  /* 0x009896800000895d */ /* 0x010fea0003900000 */
[----:B------:R-:W4:Y:S02]  /*9230*/  @!P0 SYNCS.PHASECHK.TRANS64 P0, [R0+URZ], R2 ;  /* 0x00000002000085a7 */ /* 0x000f2400080010ff */
[----:B----4-:R-:W-:Y:S05]  /*9240*/  @!P0 BRA `(.L_x_208) ;  /* 0xfffffffc00f08947 */ /* 0x010fea000383ffff */
[----:B------:R-:W-:Y:S05]  /*9250*/  BRA `(.L_x_209) ;  /* 0xffffffb400dc7947 */ /* 0x000fea000383ffff */
.L_x_91:
[----:B------:R-:W-:-:S07]  /*9260*/  MOV R0, UR5 ;  /* 0x0000000500007c02 */ /* 0x000fce0008000f00 */
.L_x_210:
[----:B-1----:R1:W2:Y:S02]  /*9270*/  SYNCS.PHASECHK.TRANS64.TRYWAIT P0, [R0+URZ], R3 ;  /* 0x00000003000075a7 */ /* 0x0022a400080011ff */
[----:B--2---:R-:W-:Y:S05]  /*9280*/  @!P0 NANOSLEEP.SYNCS 0x989680 ;  /* 0x009896800000895d */ /* 0x004fea0003900000 */
[----:B------:R-:W2:Y:S02]  /*9290*/  @!P0 SYNCS.PHASECHK.TRANS64 P0, [R0+URZ], R3 ;  /* 0x00000003000085a7 */ /* 0x000ea400080010ff */
[----:B--2---:R-:W-:Y:S05]  /*92a0*/  @!P0 BRA `(.L_x_210) ;  /* 0xfffffffc00f08947 */ /* 0x004fea000383ffff */
[----:B------:R-:W-:Y:S05]  /*92b0*/  BRA `(.L_x_211) ;  /* 0xffffffb400e87947 */ /* 0x000fea000383ffff */
.L_x_92:
[----:B------:R-:W-:-:S07]  /*92c0*/  MOV R0, UR5 ;  /* 0x0000000500007c02 */ /* 0x000fce0008000f00 */
.L_x_212:
[----:B-1----:R1:W2:Y:S02]  /*92d0*/  SYNCS.PHASECHK.TRANS64.TRYWAIT P0, [R0+URZ], R3 ;  /* 0x00000003000075a7 */ /* 0x0022a400080011ff */
[----:B--2---:R-:W-:Y:S05]  /*92e0*/  @!P0 NANOSLEEP.SYNCS 0x989680 ;  /* 0x009896800000895d */ /* 0x004fea0003900000 */
[----:B------:R-:W2:Y:S02]  /*92f0*/  @!P0 SYNCS.PHASECHK.TRANS64 P0, [R0+URZ], R3 ;  /* 0x00000003000085a7 */ /* 0x000ea400080010ff */
[----:B--2---:R-:W-:Y:S05]  /*9300*/  @!P0 BRA `(.L_x_212) ;  /* 0xfffffffc00f08947 */ /* 0x004fea000383ffff */
[----:B------:R-:W-:Y:S05]  /*9310*/  BRA `(.L_x_213) ;  /* 0xffffffb400f47947 */ /* 0x000fea000383ffff */
.L_x_93:
[----:B-1----:R-:W-:-:S07]  /*9320*/  MOV R0, UR4 ;  /* 0x0000000400007c02 */ /* 0x002fce0008000f00 */
.L_x_214:
[----:B-1----:R1:W2:Y:S02]  /*9330*/  SYNCS.PHASECHK.TRANS64.TRYWAIT P0, [R0+URZ], R2 ;  /* 0x00000002000075a7 */ /* 0x0022a400080011ff */
[----:B--2---:R-:W-:Y:S05]  /*9340*/  @!P0 NANOSLEEP.SYNCS 0x989680 ;  /* 0x009896800000895d */ /* 0x004fea0003900000 */
[----:B------:R-:W2:Y:S02]  /*9350*/  @!P0 SYNCS.PHASECHK.TRANS64 P0, [R0+URZ], R2 ;  /* 0x00000002000085a7 */ /* 0x000ea400080010ff */
[----:B--2---:R-:W-:Y:S05]  /*9360*/  @!P0 BRA `(.L_x_214) ;  /* 0xfffffffc00f08947 */ /* 0x004fea000383ffff */
[----:B------:R-:W-:Y:S05]  /*9370*/  BRA `(.L_x_215) ;  /* 0xffffffb800007947 */ /* 0x000fea000383ffff */
.L_x_98:
[----:B---3--:R3:W1:Y:S02]  /*9380*/  SYNCS.PHASECHK.TRANS64.TRYWAIT P0, [R12+URZ+0x1e0], R0 ;  /* 0x0001e0000c0075a7 */ /* 0x00866400080011ff */
[----:B-1----:R-:W-:Y:S05]  /*9390*/  @!P0 NANOSLEEP.SYNCS 0x989680 ;  /* 0x009896800000895d */ /* 0x002fea0003900000 */
[----:B------:R-:W1:Y:S02]  /*93a0*/  @!P0 SYNCS.PHASECHK.TRANS64 P0, [R12+URZ+0x1e0], R0 ;  /* 0x0001e0000c0085a7 */ /* 0x000e6400080010ff */
[----:B-1----:R-:W-:Y:S05]  /*93b0*/  @!P0 BRA `(.L_x_98) ;  /* 0xfffffffc00f08947 */ /* 0x002fea000383ffff */
[----:B------:R-:W-:Y:S05]  /*93c0*/  BRA `(.L_x_216) ;  /* 0xffffffbc00107947 */ /* 0x000fea000383ffff */
.L_x_101:
[----:B-1----:R-:W-:Y:S07]  /*93d0*/  MOV R0, UR24 ;  /* 0x0000001800007c02 */ /* 0x002fee0008000f00 */
.L_x_217:
[----:B-1----:R1:W2:Y:S02]  /*93e0*/  SYNCS.PHASECHK.TRANS64.TRYWAIT P2, [R0+URZ+0x1d8], R6 ;  /* 0x0001d806000075a7 */ /* 0x0022a400080411ff */
[----:B--2---:R-:W-:Y:S05]  /*93f0*/  @!P2 NANOSLEEP.SYNCS 0x989680 ;  /* 0x009896800000a95d */ /* 0x004fea0003900000 */
[----:B------:R-:W2:Y:S02]  /*9400*/  @!P2 SYNCS.PHASECHK.TRANS64 P2, [R0+URZ+0x1d8], R6 ;  /* 0x0001d8060000a5a7 */ /* 0x000ea400080410ff */
[----:B--2---:R-:W-:Y:S05]  /*9410*/  @!P2 BRA `(.L_x_217) ;  /* 0xfffffffc00f0a947 */ /* 0x004fea000383ffff */
[----:B------:R-:W-:Y:S05]  /*9420*/  BRA `(.L_x_100) ;  /* 0xffffffc000747947 */ /* 0x000fea000383ffff */
.L_x_104:
[----:B------:R-:W-:Y:S07]  /*9430*/  MOV R0, UR4 ;  /* 0x0000000400007c02 */ /* 0x000fee0008000f00 */
.L_x_218:
[----:B-1----:R1:W2:Y:S02]  /*9440*/  SYNCS.PHASECHK.TRANS64.TRYWAIT P0, [R0+URZ+0x1b8], R9 ;  /* 0x0001b809000075a7 */ /* 0x0022a400080011ff */
[----:B--2---:R-:W-:Y:S05]  /*9450*/  @!P0 NANOSLEEP.SYNCS 0x989680 ;  /* 0x009896800000895d */ /* 0x004fea0003900000 */
[----:B------:R-:W2:Y:S02]  /*9460*/  @!P0 SYNCS.PHASECHK.TRANS64 P0, [R0+URZ+0x1b8], R9 ;  /* 0x0001b809000085a7 */ /* 0x000ea400080010ff */
[----:B--2---:R-:W-:Y:S05]  /*9470*/  @!P0 BRA `(.L_x_218) ;  /* 0xfffffffc00f08947 */ /* 0x004fea000383ffff */
[----:B------:R-:W-:Y:S05]  /*9480*/  BRA `(.L_x_219) ;  /* 0xffffffc000d47947 */ /* 0x000fea000383ffff */
.L_x_105:
[----:B------:R-:W-:Y:S07]  /*9490*/  MOV R6, UR5 ;  /* 0x0000000500067c02 */ /* 0x000fee0008000f00 */
.L_x_220:
[----:B-1----:R1:W2:Y:S02]  /*94a0*/  SYNCS.PHASECHK.TRANS64.TRYWAIT P0, [R6+URZ+0x1b8], R0 ;  /* 0x0001b800060075a7 */ /* 0x0022a400080011ff */
[----:B--2---:R-:W-:Y:S05]  /*94b0*/  @!P0 NANOSLEEP.SYNCS 0x989680 ;  /* 0x009896800000895d */ /* 0x004fea0003900000 */
[----:B------:R-:W2:Y:S02]  /*94c0*/  @!P0 SYNCS.PHASECHK.TRANS64 P0, [R6+URZ+0x1b8], R0 ;  /* 0x0001b800060085a7 */ /* 0x000ea400080010ff */
[----:B--2---:R-:W-:Y:S05]  /*94d0*/  @!P0 BRA `(.L_x_220) ;  /* 0xfffffffc00f08947 */ /* 0x004fea000383ffff */
[----:B------:R-:W-:Y:S05]  /*94e0*/  BRA `(.L_x_221) ;  /* 0xffffffc400307947 */ /* 0x000fea000383ffff */
.L_x_107:
[----:B------:R-:W-:-:S07]  /*94f0*/  MOV R0, UR4 ;  /* 0x0000000400007c02 */ /* 0x000fce0008000f00 */
.L_x_222:
[----:B-1----:R1:W2:Y:S02]  /*9500*/  SYNCS.PHASECHK.TRANS64.TRYWAIT P0, [R0+URZ], R2 ;  /* 0x00000002000075a7 */ /* 0x0022a400080011ff */
[----:B--2---:R-:W-:Y:S05]  /*9510*/  @!P0 NANOSLEEP.SYNCS 0x989680 ;  /* 0x009896800000895d */ /* 0x004fea0003900000 */
[----:B------:R-:W2:Y:S02]  /*9520*/  @!P0 SYNCS.PHASECHK.TRANS64 P0, [R0+URZ], R2 ;  /* 0x00000002000085a7 */ /* 0x000ea400080010ff */
[----:B--2---:R-:W-:Y:S05]  /*9530*/  @!P0 BRA `(.L_x_222) ;  /* 0xfffffffc00f08947 */ /* 0x004fea000383ffff */
[----:B------:R-:W-:Y:S05]  /*9540*/  BRA `(.L_x_223) ;  /* 0xffffffc400c07947 */ /* 0x000fea000383ffff */
.L_x_108:
[----:B------:R-:W-:-:S07]  /*9550*/  MOV R0, UR5 ;  /* 0x0000000500007c02 */ /* 0x000fce0008000f00 */
.L_x_224:
[----:B-1----:R1:W2:Y:S02]  /*9560*/  SYNCS.PHASECHK.TRANS64.TRYWAIT P0, [R0+URZ], R2 ;  /* 0x00000002000075a7 */ /* 0x0022a400080011ff */
[----:B--2---:R-:W-:Y:S05]  /*9570*/  @!P0 NANOSLEEP.SYNCS 0x989680 ;  /* 0x009896800000895d */ /* 0x004fea0003900000 */
[----:B------:R-:W2:Y:S02]  /*9580*/  @!P0 SYNCS.PHASECHK.TRANS64 P0, [R0+URZ], R2 ;  /* 0x00000002000085a7 */ /* 0x000ea400080010ff */
[----:B--2---:R-:W-:Y:S05]  /*9590*/  @!P0 BRA `(.L_x_224) ;  /* 0xfffffffc00f08947 */ /* 0x004fea000383ffff */
[----:B------:R-:W-:Y:S05]  /*95a0*/  BRA `(.L_x_225) ;  /* 0xffffffc400cc7947 */ /* 0x000fea000383ffff */
.L_x_110:
[----:B-1----:R1:W2:Y:S02]  /*95b0*/  SYNCS.PHASECHK.TRANS64.TRYWAIT P0, [R0+URZ+0x1e0], R2 ;  /* 0x0001e002000075a7 */ /* 0x0022a400080011ff */
[----:B--2---:R-:W-:Y:S05]  /*95c0*/  @!P0 NANOSLEEP.SYNCS 0x989680 ;  /* 0x009896800000895d */ /* 0x004fea0003900000 */
[----:B------:R-:W2:Y:S02]  /*95d0*/  @!P0 SYNCS.PHASECHK.TRANS64 P0, [R0+URZ+0x1e0], R2 ;  /* 0x0001e002000085a7 */ /* 0x000ea400080010ff */
[----:B--2---:R-:W-:Y:S05]  /*95e0*/  @!P0 BRA `(.L_x_110) ;  /* 0xfffffffc00f08947 */ /* 0x004fea000383ffff */
[----:B------:R-:W-:Y:S05]  /*95f0*/  BRA `(.L_x_226) ;  /* 0xffffffc800b87947 */ /* 0x000fea000383ffff */
.L_x_120:
[----:B-1----:R1:W3:Y:S02]  /*9600*/  SYNCS.PHASECHK.TRANS64.TRYWAIT P1, [R2+URZ+0x1a0], R4 ;  /* 0x0001a004020075a7 */ /* 0x0022e400080211ff */
[----:B---3--:R-:W-:Y:S05]  /*9610*/  @!P1 NANOSLEEP.SYNCS 0x989680 ;  /* 0x009896800000995d */ /* 0x008fea0003900000 */
[----:B------:R-:W3:Y:S02]  /*9620*/  @!P1 SYNCS.PHASECHK.TRANS64 P1, [R2+URZ+0x1a0], R4 ;  /* 0x0001a004020095a7 */ /* 0x000ee400080210ff */
[----:B---3--:R-:W-:Y:S05]  /*9630*/  @!P1 BRA `(.L_x_120) ;  /* 0xfffffffc00f09947 */ /* 0x008fea000383ffff */
[----:B------:R-:W-:Y:S05]  /*9640*/  BRA `(.L_x_119) ;  /* 0xffffffd800287947 */ /* 0x000fea000383ffff */
.L_x_122:
[----:B-1----:R1:W2:Y:S02]  /*9650*/  SYNCS.PHASECHK.TRANS64.TRYWAIT P0, [R27+URZ+0x200], R3 ;  /* 0x000200031b0075a7 */ /* 0x0022a400080011ff */
[----:B--2---:R-:W-:Y:S05]  /*9660*/  @!P0 NANOSLEEP.SYNCS 0x989680 ;  /* 0x009896800000895d */ /* 0x004fea0003900000 */
[----:B------:R-:W2:Y:S02]  /*9670*/  @!P0 SYNCS.PHASECHK.TRANS64 P0, [R27+URZ+0x200], R3 ;  /* 0x000200031b0085a7 */ /* 0x000ea400080010ff */
[----:B--2---:R-:W-:Y:S05]  /*9680*/  @!P0 BRA `(.L_x_122) ;  /* 0xfffffffc00f08947 */ /* 0x004fea000383ffff */
[----:B------:R-:W-:Y:S05]  /*9690*/  BRA `(.L_x_121) ;  /* 0xffffffd800787947 */ /* 0x000fea000383ffff */
.L_x_133:
[----:B-1----:R1:W2:Y:S02]  /*96a0*/  SYNCS.PHASECHK.TRANS64.TRYWAIT P0, [R2+URZ+0x1a0], R63 ;  /* 0x0001a03f020075a7 */ /* 0x0022a400080011ff */
[----:B--2---:R-:W-:Y:S05]  /*96b0*/  @!P0 NANOSLEEP.SYNCS 0x989680 ;  /* 0x009896800000895d */ /* 0x004fea0003900000 */
[----:B------:R-:W2:Y:S02]  /*96c0*/  @!P0 SYNCS.PHASECHK.TRANS64 P0, [R2+URZ+0x1a0], R63 ;  /* 0x0001a03f020085a7 */ /* 0x000ea400080010ff */
[----:B--2---:R-:W-:Y:S05]  /*96d0*/  @!P0 BRA `(.L_x_133) ;  /* 0xfffffffc00f08947 */ /* 0x004fea000383ffff */
[----:B------:R-:W-:Y:S05]  /*96e0*/  BRA `(.L_x_132) ;  /* 0xffffffe0008c7947 */ /* 0x000fea000383ffff */
        .weak           $__internal_0_$__cuda_sm10x_tcgen05_guardrail_trap_col_being_dealloced_not_returned_by_alloc
        .type           $__internal_0_$__cuda_sm10x_tcgen05_guardrail_trap_col_being_dealloced_not_returned_by_alloc,@function
        .size           $__internal_0_$__cuda_sm10x_tcgen05_guardrail_trap_col_being_dealloced_not_returned_by_alloc,($__internal_1_$__cuda_sm10x_tcgen05_guardrail_trap_phase_invalid_during_alloc - $__internal_0_$__cuda_sm10x_tcgen05_guardrail_trap_col_being_dealloced_not_returned_by_alloc)
$__internal_0_$__cuda_sm10x_tcgen05_guardrail_trap_col_being_dealloced_not_returned_by_alloc:
[----:B------:R-:W-:Y:S05]  /*96f0*/  BPT.TRAP 0x1 ;  /* 0x000000040000795c */ /* 0x000fea0000300000 */
[----:B------:R-:W-:-:S04]  /*9700*/  HFMA2 R3, -RZ, RZ, 0, 0 ;  /* 0x00000000ff037431 */ /* 0x000fc800000001ff */
[----:B------:R-:W-:Y:S05]  /*9710*/  RET.REL.NODEC R2 `(_ZN7cutlass13device_kernelINS_4gemm6kernel13GemmUniversalIN4cute5tupleIJiiiiEEENS1_10collective13CollectiveMmaINS1_35MainloopSm100TmaUmmaWarpSpecializedILi26ELi2ELi4ENS5_IJNS4_1CILi1EEENSA_ILi8EEESB_EEEEENS5_IJNSA_ILi64EEESF_NSA_ILi32EEEEEENS_10bfloat16_tENS5_IJlSB_lEEESI_SJ_NS4_8TiledMMAINS4_8MMA_AtomIJNS4_20SM100_MMA_F16BF16_SSISI_SI_fLi64ELi64ELNS4_4UMMA5MajorE0ELSO_0ELNSN_7ScaleInE0ELSP_0EEEEEENS4_6LayoutINS5_IJSB_SB_SB_EEENS5_IJNSA_ILi0EEESU_SU_EEEEENS5_IJNS4_10UnderscoreESX_SX_EEEEENS4_23SM90_TMA_LOAD_MULTICASTENS4_14ComposedLayoutINS4_7SwizzleILi2ELi4ELi3EEENS4_18smem_ptr_flag_bitsILi16EEENSS_INS5_IJSC_SG_EEENS5_IJSG_SB_EEEEEEEvNS4_8identityENS4_13SM90_TMA_LOADES19_vS1A_EENS_8epilogue10collective18CollectiveEpilogueINS1D_23Sm100TmaWarpSpecializedILi3ELi2ELi16ELb1ELb0EEEJSH_NS5_IJNSS_ISF_SB_EENSS_ISG_SB_EEEEESI_SJ_SI_SJ_NS1D_6fusion15FusionCallbacksIS1H_NS1L_17LinearCombinationISI_fSI_fLNS_15FloatRoundStyleE2EEESH_S1K_JEEENS4_5SM1004TMEM4LOAD26SM100_TMEM_LOAD_16dp256b4xES1B_S19_NS4_17SM75_U32x4_LDSM_NENS4_14SM90_TMA_STOREES19_NS4_17SM90_U32x4_STSM_NENS4_39AutoVectorizingCopyWithAssumedAlignmentILi128EEEEEEvvEEEEvNT_6ParamsE) ;  /* 0xffffff6802387950 */ /* 0x000fea0003c3ffff */
        .weak           $__internal_1_$__cuda_sm10x_tcgen05_guardrail_trap_phase_invalid_during_alloc
        .type           $__internal_1_$__cuda_sm10x_tcgen05_guardrail_trap_phase_invalid_during_alloc,@function
        .size           $__internal_1_$__cuda_sm10x_tcgen05_guardrail_trap_phase_invalid_during_alloc,($__internal_2_$__cuda_sm10x_tcgen05_guardrail_trap_unallocated_columns_being_dealloced - $__internal_1_$__cuda_sm10x_tcgen05_guardrail_trap_phase_invalid_during_alloc)
$__internal_1_$__cuda_sm10x_tcgen05_guardrail_trap_phase_invalid_during_alloc:
[----:B------:R-:W-:Y:S05]  /*9720*/  BPT.TRAP 0x1 ;  /* 0x000000040000795c */ /* 0x000fea0000300000 */
[----:B------:R-:W-:-:S04]  /*9730*/  MOV R5, 0x0 ;  /* 0x0000000000057802 */ /* 0x000fc80000000f00 */
[----:B------:R-:W-:Y:S05]  /*9740*/  RET.REL.NODEC R4 `(_ZN7cutlass13device_kernelINS_4gemm6kernel13GemmUniversalIN4cute5tupleIJiiiiEEENS1_10collective13CollectiveMmaINS1_35MainloopSm100TmaUmmaWarpSpecializedILi26ELi2ELi4ENS5_IJNS4_1CILi1EEENSA_ILi8EEESB_EEEEENS5_IJNSA_ILi64EEESF_NSA_ILi32EEEEEENS_10bfloat16_tENS5_IJlSB_lEEESI_SJ_NS4_8TiledMMAINS4_8MMA_AtomIJNS4_20SM100_MMA_F16BF16_SSISI_SI_fLi64ELi64ELNS4_4UMMA5MajorE0ELSO_0ELNSN_7ScaleInE0ELSP_0EEEEEENS4_6LayoutINS5_IJSB_SB_SB_EEENS5_IJNSA_ILi0EEESU_SU_EEEEENS5_IJNS4_10UnderscoreESX_SX_EEEEENS4_23SM90_TMA_LOAD_MULTICASTENS4_14ComposedLayoutINS4_7SwizzleILi2ELi4ELi3EEENS4_18smem_ptr_flag_bitsILi16EEENSS_INS5_IJSC_SG_EEENS5_IJSG_SB_EEEEEEEvNS4_8identityENS4_13SM90_TMA_LOADES19_vS1A_EENS_8epilogue10collective18CollectiveEpilogueINS1D_23Sm100TmaWarpSpecializedILi3ELi2ELi16ELb1ELb0EEEJSH_NS5_IJNSS_ISF_SB_EENSS_ISG_SB_EEEEESI_SJ_SI_SJ_NS1D_6fusion15FusionCallbacksIS1H_NS1L_17LinearCombinationISI_fSI_fLNS_15FloatRoundStyleE2EEESH_S1K_JEEENS4_5SM1004TMEM4LOAD26SM100_TMEM_LOAD_16dp256b4xES1B_S19_NS4_17SM75_U32x4_LDSM_NENS4_14SM90_TMA_STOREES19_NS4_17SM90_U32x4_STSM_NENS4_39AutoVectorizingCopyWithAssumedAlignmentILi128EEEEEEvvEEEEvNT_6ParamsE) ;  /* 0xffffff68042c7950 */ /* 0x000fea0003c3ffff */
        .weak           $__internal_2_$__cuda_sm10x_tcgen05_guardrail_trap_unallocated_columns_being_dealloced
        .type           $__internal_2_$__cuda_sm10x_tcgen05_guardrail_trap_unallocated_columns_being_dealloced,@function
        .size           $__internal_2_$__cuda_sm10x_tcgen05_guardrail_trap_unallocated_columns_being_dealloced,(.L_x_228 - $__internal_2_$__cuda_sm10x_tcgen05_guardrail_trap_unallocated_columns_being_dealloced)
$__internal_2_$__cuda_sm10x_tcgen05_guardrail_trap_unallocated_columns_being_dealloced:
[----:B------:R-:W-:Y:S05]  /*9750*/  BPT.TRAP 0x1 ;  /* 0x000000040000795c */ /* 0x000fea0000300000 */
[----:B------:R-:W-:-:S04]  /*9760*/  HFMA2 R3, -RZ, RZ, 0, 0 ;  /* 0x00000000ff037431 */ /* 0x000fc800000001ff */
[----:B------:R-:W-:Y:S05]  /*9770*/  RET.REL.NODEC R2 `(_ZN7cutlass13device_kernelINS_4gemm6kernel13GemmUniversalIN4cute5tupleIJiiiiEEENS1_10collective13CollectiveMmaINS1_35MainloopSm100TmaUmmaWarpSpecializedILi26ELi2ELi4ENS5_IJNS4_1CILi1EEENSA_ILi8EEESB_EEEEENS5_IJNSA_ILi64EEESF_NSA_ILi32EEEEEENS_10bfloat16_tENS5_IJlSB_lEEESI_SJ_NS4_8TiledMMAINS4_8MMA_AtomIJNS4_20SM100_MMA_F16BF16_SSISI_SI_fLi64ELi64ELNS4_4UMMA5MajorE0ELSO_0ELNSN_7ScaleInE0ELSP_0EEEEEENS4_6LayoutINS5_IJSB_SB_SB_EEENS5_IJNSA_ILi0EEESU_SU_EEEEENS5_IJNS4_10UnderscoreESX_SX_EEEEENS4_23SM90_TMA_LOAD_MULTICASTENS4_14ComposedLayoutINS4_7SwizzleILi2ELi4ELi3EEENS4_18smem_ptr_flag_bitsILi16EEENSS_INS5_IJSC_SG_EEENS5_IJSG_SB_EEEEEEEvNS4_8identityENS4_13SM90_TMA_LOADES19_vS1A_EENS_8epilogue10collective18CollectiveEpilogueINS1D_23Sm100TmaWarpSpecializedILi3ELi2ELi16ELb1ELb0EEEJSH_NS5_IJNSS_ISF_SB_EENSS_ISG_SB_EEEEESI_SJ_SI_SJ_NS1D_6fusion15FusionCallbacksIS1H_NS1L_17LinearCombinationISI_fSI_fLNS_15FloatRoundStyleE2EEESH_S1K_JEEENS4_5SM1004TMEM4LOAD26SM100_TMEM_LOAD_16dp256b4xES1B_S19_NS4_17SM75_U32x4_LDSM_NENS4_14SM90_TMA_STOREES19_NS4_17SM90_U32x4_STSM_NENS4_39AutoVectorizingCopyWithAssumedAlignmentILi128EEEEEEvvEEEEvNT_6ParamsE) ;  /* 0xffffff6802207950 */ /* 0x000fea0003c3ffff */
.L_x_227:
[----:B------:R-:W-:-:S00]  /*9780*/  BRA `(.L_x_227) ;  /* 0xfffffffc00fc7947 */ /* 0x000fc0000383ffff */
[----:B------:R-:W-:-:S00]  /*9790*/  NOP ;  /* 0x0000000000007918 */ /* 0x000fc00000000000 */
        /* <DEDUP_REMOVED lines=14> */
.L_x_228:


//--------------------- .nv.global.init           --------------------------
	.section	.nv.global.init,"aw",@progbits
.nv.global.init:
	.type		$str$27,@object
	.size		$str$27,($str$28 - $str$27)
$str$27:
        /*0000*/ 	.byte	0x28, 0x61, 0x64, 0x64, 0x72, 0x65, 0x73, 0x73, 0x20, 0x26, 0x20, 0x6d, 0x61, 0x73, 0x6b, 0x29
        /*0010*/ 	.byte	0x20, 0x3d, 0x3d, 0x20, 0x30, 0x00
	.type		$str$28,@object
	.size		$str$28,($str$26 - $str$28)
$str$28:
        /*0016*/ 	.byte	0x2f, 0x74, 0x6d, 0x70, 0x2f, 0x63, 0x75, 0x74, 0x6c, 0x61, 0x73, 0x73, 0x5f, 0x73, 0x77, 0x65
        /*0026*/ 	.byte	0x65, 0x70, 0x5f, 0x73, 0x72, 0x63, 0x2f, 0x69, 0x6e, 0x63, 0x6c, 0x75, 0x64, 0x65, 0x2f, 0x63
        /*0036*/ 	.byte	0x75, 0x74, 0x65, 0x2f, 0x70, 0x6f, 0x69, 0x6e, 0x74, 0x65, 0x72, 0x5f, 0x66, 0x6c, 0x61, 0x67
        /*0046*/ 	.byte	0x67, 0x65, 0x64, 0x2e, 0x68, 0x70, 0x70, 0x00
	.type		$str$26,@object
	.size		$str$26,($str$25 - $str$26)
$str$26:
        /*004e*/ 	.byte	0x2f, 0x74, 0x6d, 0x70, 0x2f, 0x63, 0x75, 0x74, 0x6c, 0x61, 0x73, 0x73, 0x5f, 0x73, 0x77, 0x65
        /*005e*/ 	.byte	0x65, 0x70, 0x5f, 0x73, 0x72, 0x63, 0x2f, 0x69, 0x6e, 0x63, 0x6c, 0x75, 0x64, 0x65, 0x2f, 0x63
        /*006e*/ 	.byte	0x75, 0x74, 0x65, 0x2f, 0x61, 0x74, 0x6f, 0x6d, 0x2f, 0x63, 0x6f, 0x70, 0x79, 0x5f, 0x74, 0x72
        /*007e*/ 	.byte	0x61, 0x69, 0x74, 0x73, 0x5f, 0x73, 0x6d, 0x31, 0x30, 0x30, 0x2e, 0x68, 0x70, 0x70, 0x00
	.type		$str$25,@object
	.size		$str$25,(__unnamed_1 - $str$25)
$str$25:
        /*008d*/ 	.byte	0x28, 0x28, 0x75, 0x69, 0x6e, 0x74, 0x33, 0x32, 0x5f, 0x74, 0x28, 0x74, 0x68, 0x72, 0x65, 0x61
        /*009d*/ 	.byte	0x64, 0x49, 0x64, 0x78, 0x2e, 0x78, 0x29, 0x20, 0x2f, 0x20, 0x33, 0x32, 0x29, 0x20, 0x25, 0x20
        /*00ad*/ 	.byte	0x34, 0x29, 0x20, 0x3d, 0x3d, 0x20, 0x28, 0x28, 0x28, 0x74, 0x6d, 0x65, 0x6d, 0x5f, 0x61, 0x64
        /*00bd*/ 	.byte	0x64, 0x72, 0x20, 0x3e, 0x3e, 0x20, 0x31, 0x36, 0x29, 0x20, 0x2f, 0x20, 0x33, 0x32, 0x29, 0x20
        /*00cd*/ 	.byte	0x25, 0x20, 0x34, 0x29, 0x00
	.type		__unnamed_1,@object
	.size		__unnamed_1,(__unnamed_2 - __unnamed_1)
__unnamed_1:
        /*00d2*/ 	.byte	0x61, 0x75, 0x74, 0x6f, 0x20, 0x63, 0x75, 0x74, 0x65, 0x3a, 0x3a, 0x61, 0x73, 0x5f, 0x70, 0x6f
        /* <DEDUP_REMOVED lines=24> */
        /*0262*/ 	.byte	0x30, 0x34, 0x38, 0x3e, 0x3e, 0x3e, 0x3e, 0x5d, 0x00
	.type		__unnamed_2,@object
	.size		__unnamed_2,(.L_2 - __unnamed_2)
__unnamed_2:
        /* <DEDUP_REMOVED lines=45> */
        /*053b*/ 	.byte	0x3e, 0x3e, 0x3e, 0x5d, 0x00
.L_2:


//--------------------- .nv.shared._ZN7cutlass13device_kernelINS_4gemm6kernel13GemmUniversalIN4cute5tupleIJiiiiEEENS1_10collective13CollectiveMmaINS1_35MainloopSm100TmaUmmaWarpSpecializedILi26ELi2ELi4ENS5_IJNS4_1CILi1EEENSA_ILi8EEESB_EEEEENS5_IJNSA_ILi64EEESF_NSA_ILi32EEEEEENS_10bfloat16_tENS5_IJlSB_lEEESI_SJ_NS4_8TiledMMAINS4_8MMA_AtomIJNS4_20SM100_MMA_F16BF16_SSISI_SI_fLi64ELi64ELNS4_4UMMA5MajorE0ELSO_0ELNSN_7ScaleInE0ELSP_0EEEEEENS4_6LayoutINS5_IJSB_SB_SB_EEENS5_IJNSA_ILi0EEESU_SU_EEEEENS5_IJNS4_10UnderscoreESX_SX_EEEEENS4_23SM90_TMA_LOAD_MULTICASTENS4_14ComposedLayoutINS4_7SwizzleILi2ELi4ELi3EEENS4_18smem_ptr_flag_bitsILi16EEENSS_INS5_IJSC_SG_EEENS5_IJSG_SB_EEEEEEEvNS4_8identityENS4_13SM90_TMA_LOADES19_vS1A_EENS_8epilogue10collective18CollectiveEpilogueINS1D_23Sm100TmaWarpSpecializedILi3ELi2ELi16ELb1ELb0EEEJSH_NS5_IJNSS_ISF_SB_EENSS_ISG_SB_EEEEESI_SJ_SI_SJ_NS1D_6fusion15FusionCallbacksIS1H_NS1L_17LinearCombinationISI_fSI_fLNS_15FloatRoundStyleE2EEESH_S1K_JEEENS4_5SM1004TMEM4LOAD26SM100_TMEM_LOAD_16dp256b4xES1B_S19_NS4_17SM75_U32x4_LDSM_NENS4_14SM90_TMA_STOREES19_NS4_17SM90_U32x4_STSM_NENS4_39AutoVectorizingCopyWithAssumedAlignmentILi128EEEEEEvvEEEEvNT_6ParamsE --------------------------
	.section	.nv.shared._ZN7cutlass13device_kernelINS_4gemm6kernel13GemmUniversalIN4cute5tupleIJiiiiEEENS1_10collective13CollectiveMmaINS1_35MainloopSm100TmaUmmaWarpSpecializedILi26ELi2ELi4ENS5_IJNS4_1CILi1EEENSA_ILi8EEESB_EEEEENS5_IJNSA_ILi64EEESF_NSA_ILi32EEEEEENS_10bfloat16_tENS5_IJlSB_lEEESI_SJ_NS4_8TiledMMAINS4_8MMA_AtomIJNS4_20SM100_MMA_F16BF16_SSISI_SI_fLi64ELi64ELNS4_4UMMA5MajorE0ELSO_0ELNSN_7ScaleInE0ELSP_0EEEEEENS4_6LayoutINS5_IJSB_SB_SB_EEENS5_IJNSA_ILi0EEESU_SU_EEEEENS5_IJNS4_10UnderscoreESX_SX_EEEEENS4_23SM90_TMA_LOAD_MULTICASTENS4_14ComposedLayoutINS4_7SwizzleILi2ELi4ELi3EEENS4_18smem_ptr_flag_bitsILi16EEENSS_INS5_IJSC_SG_EEENS5_IJSG_SB_EEEEEEEvNS4_8identityENS4_13SM90_TMA_LOADES19_vS1A_EENS_8epilogue10collective18CollectiveEpilogueINS1D_23Sm100TmaWarpSpecializedILi3ELi2ELi16ELb1ELb0EEEJSH_NS5_IJNSS_ISF_SB_EENSS_ISG_SB_EEEEESI_SJ_SI_SJ_NS1D_6fusion15FusionCallbacksIS1H_NS1L_17LinearCombinationISI_fSI_fLNS_15FloatRoundStyleE2EEESH_S1K_JEEENS4_5SM1004TMEM4LOAD26SM100_TMEM_LOAD_16dp256b4xES1B_S19_NS4_17SM75_U32x4_LDSM_NENS4_14SM90_TMA_STOREES19_NS4_17SM90_U32x4_STSM_NENS4_39AutoVectorizingCopyWithAssumedAlignmentILi128EEEEEEvvEEEEvNT_6ParamsE,"aw",@nobits
	.sectionflags	@""
	.align	16
	.zero		1024


//--------------------- .nv.shared.reserved.0     --------------------------
	.section	.nv.shared.reserved.0,"aw",@nobits
	.weak		__nv_reservedSMEM_offset_0_alias
	.size		__nv_reservedSMEM_offset_0_alias, 0, 64
	.other		__nv_reservedSMEM_offset_0_alias,@"STO_CUDA_RESERVED_SHARED STV_DEFAULT"
__nv_reservedSMEM_offset_0_alias:
	.zero		0
.nv.shared.reserved.0:
	.zero		64
	.weak		__nv_reservedSMEM_tcgen05_partition
	.type		__nv_reservedSMEM_tcgen05_partition,@object
	.size		__nv_reservedSMEM_tcgen05_partition,(.L_0 - __nv_reservedSMEM_tcgen05_partition)
__nv_reservedSMEM_tcgen05_partition:
	.zero		32
.L_0:


//--------------------- .nv.global                --------------------------
	.section	.nv.global,"aw",@nobits
.nv.global:
	.type		_ZN40_INTERNAL_ac165c87_4_k_cu_0dc880a7_247314cute1_E,@object
	.size		_ZN40_INTERNAL_ac165c87_4_k_cu_0dc880a7_247314cute1_E,(_ZN40_INTERNAL_ac165c87_4_k_cu_0dc880a7_247314cuda3std3__45__cpo6cbeginE - _ZN40_INTERNAL_ac165c87_4_k_cu_0dc880a7_247314cute1_E)
_ZN40_INTERNAL_ac165c87_4_k_cu_0dc880a7_247314cute1_E:
	.zero		1
	.type		_ZN40_INTERNAL_ac165c87_4_k_cu_0dc880a7_247314cuda3std3__45__cpo6cbeginE,@object
	.size		_ZN40_INTERNAL_ac165c87_4_k_cu_0dc880a7_247314cuda3std3__45__cpo6cbeginE,(_ZN40_INTERNAL_ac165c87_4_k_cu_0dc880a7_247314cuda3std3__48in_placeE - _ZN40_INTERNAL_ac165c87_4_k_cu_0dc880a7_247314cuda3std3__45__cpo6cbeginE)
_ZN40_INTERNAL_ac165c87_4_k_cu_0dc880a7_247314cuda3std3__45__cpo6cbeginE:
	.zero		1
	.type		_ZN40_INTERNAL_ac165c87_4_k_cu_0dc880a7_247314cuda3std3__48in_placeE,@object
	.size		_ZN40_INTERNAL_ac165c87_4_k_cu_0dc880a7_247314cuda3std3__48in_placeE,(_ZN40_INTERNAL_ac165c87_4_k_cu_0dc880a7_247314cuda3std6ranges3__45__cpo9iter_moveE - _ZN40_INTERNAL_ac165c87_4_k_cu_0dc880a7_247314cuda3std3__48in_placeE)
_ZN40_INTERNAL_ac165c87_4_k_cu_0dc880a7_247314cuda3std3__48in_placeE:
	.zero		1
	.type		_ZN40_INTERNAL_ac165c87_4_k_cu_0dc880a7_247314cuda3std6ranges3__45__cpo9iter_moveE,@object
	.size		_ZN40_INTERNAL_ac165c87_4_k_cu_0dc880a7_247314cuda3std6ranges3__45__cpo9iter_moveE,(_ZN40_INTERNAL_ac165c87_4_k_cu_0dc880a7_247314cuda3std3__45__cpo5beginE - _ZN40_INTERNAL_ac165c87_4_k_cu_0dc880a7_247314cuda3std6ranges3__45__cpo9iter_moveE)
_ZN40_INTERNAL_ac165c87_4_k_cu_0dc880a7_247314cuda3std6ranges3__45__cpo9iter_moveE:
	.zero		1
	.type		_ZN40_INTERNAL_ac165c87_4_k_cu_0dc880a7_247314cuda3std3__45__cpo5beginE,@object
	.size		_ZN40_INTERNAL_ac165c87_4_k_cu_0dc880a7_247314cuda3std3__45__cpo5beginE,(_ZN40_INTERNAL_ac165c87_4_k_cu_0dc880a7_247314cuda3std3__442_GLOBAL__N__ac165c87_4_k_cu_0dc880a7_247316ignoreE - _ZN40_INTERNAL_ac165c87_4_k_cu_0dc880a7_247314cuda3std3__45__cpo5beginE)
_ZN40_INTERNAL_ac165c87_4_k_cu_0dc880a7_247314cuda3std3__45__cpo5beginE:
	.zero		1
	.type		_ZN40_INTERNAL_ac165c87_4_k_cu_0dc880a7_247314cuda3std3__442_GLOBAL__N__ac165c87_4_k_cu_0dc880a7_247316ignoreE,@object
	.size		_ZN40_INTERNAL_ac165c87_4_k_cu_0dc880a7_247314cuda3std3__442_GLOBAL__N__ac165c87_4_k_cu_0dc880a7_247316ignoreE,(_ZN40_INTERNAL_ac165c87_4_k_cu_0dc880a7_247314cute7productE - _ZN40_INTERNAL_ac165c87_4_k_cu_0dc880a7_247314cuda3std3__442_GLOBAL__N__ac165c87_4_k_cu_0dc880a7_247316ignoreE)
_ZN40_INTERNAL_ac165c87_4_k_cu_0dc880a7_247314cuda3std3__442_GLOBAL__N__ac165c87_4_k_cu_0dc880a7_247316ignoreE:
	.zero		1
	.type		_ZN40_INTERNAL_ac165c87_4_k_cu_0dc880a7_247314cute7productE,@object
	.size		_ZN40_INTERNAL_ac165c87_4_k_cu_0dc880a7_247314cute7productE,(_ZN40_INTERNAL_ac165c87_4_k_cu_0dc880a7_247314cuda3std3__45__cpo3endE - _ZN40_INTERNAL_ac165c87_4_k_cu_0dc880a7_247314cute7productE)
_ZN40_INTERNAL_ac165c87_4_k_cu_0dc880a7_247314cute7productE:
	.zero		1
	.type		_ZN40_INTERNAL_ac165c87_4_k_cu_0dc880a7_247314cuda3std3__45__cpo3endE,@object
	.size		_ZN40_INTERNAL_ac165c87_4_k_cu_0dc880a7_247314cuda3std3__45__cpo3endE,(_ZN40_INTERNAL_ac165c87_4_k_cu_0dc880a7_247314cuda3std3__419piecewise_constructE - _ZN40_INTERNAL_ac165c87_4_k_cu_0dc880a7_247314cuda3std3__45__cpo3endE)
_ZN40_INTERNAL_ac165c87_4_k_cu_0dc880a7_247314cuda3std3__45__cpo3endE:
	.zero		1
	.type		_ZN40_INTERNAL_ac165c87_4_k_cu_0dc880a7_247314cuda3std3__419piecewise_constructE,@object
	.size		_ZN40_INTERNAL_ac165c87_4_k_cu_0dc880a7_247314cuda3std3__419piecewise_constructE,(_ZN40_INTERNAL_ac165c87_4_k_cu_0dc880a7_247314cuda3std3__45__cpo4cendE - _ZN40_INTERNAL_ac165c87_4_k_cu_0dc880a7_247314cuda3std3__419piecewise_constructE)
_ZN40_INTERNAL_ac165c87_4_k_cu_0dc880a7_247314cuda3std3__419piecewise_constructE:
	.zero		1
	.type		_ZN40_INTERNAL_ac165c87_4_k_cu_0dc880a7_247314cuda3std3__45__cpo4cendE,@object
	.size		_ZN40_INTERNAL_ac165c87_4_k_cu_0dc880a7_247314cuda3std3__45__cpo4cendE,(_ZN40_INTERNAL_ac165c87_4_k_cu_0dc880a7_247314cuda3std6ranges3__45__cpo4swapE - _ZN40_INTERNAL_ac165c87_4_k_cu_0dc880a7_247314cuda3std3__45__cpo4cendE)
_ZN40_INTERNAL_ac165c87_4_k_cu_0dc880a7_247314cuda3std3__45__cpo4cendE:
	.zero		1
	.type		_ZN40_INTERNAL_ac165c87_4_k_cu_0dc880a7_247314cuda3std6ranges3__45__cpo4swapE,@object
	.size		_ZN40_INTERNAL_ac165c87_4_k_cu_0dc880a7_247314cuda3std6ranges3__45__cpo4swapE,(.L_10 - _ZN40_INTERNAL_ac165c87_4_k_cu_0dc880a7_247314cuda3std6ranges3__45__cpo4swapE)
_ZN40_INTERNAL_ac165c87_4_k_cu_0dc880a7_247314cuda3std6ranges3__45__cpo4swapE:
	.zero		1
.L_10:


//--------------------- .nv.constant0._ZN7cutlass13device_kernelINS_4gemm6kernel13GemmUniversalIN4cute5tupleIJiiiiEEENS1_10collective13CollectiveMmaINS1_35MainloopSm100TmaUmmaWarpSpecializedILi26ELi2ELi4ENS5_IJNS4_1CILi1EEENSA_ILi8EEESB_EEEEENS5_IJNSA_ILi64EEESF_NSA_ILi32EEEEEENS_10bfloat16_tENS5_IJlSB_lEEESI_SJ_NS4_8TiledMMAINS4_8MMA_AtomIJNS4_20SM100_MMA_F16BF16_SSISI_SI_fLi64ELi64ELNS4_4UMMA5MajorE0ELSO_0ELNSN_7ScaleInE0ELSP_0EEEEEENS4_6LayoutINS5_IJSB_SB_SB_EEENS5_IJNSA_ILi0EEESU_SU_EEEEENS5_IJNS4_10UnderscoreESX_SX_EEEEENS4_23SM90_TMA_LOAD_MULTICASTENS4_14ComposedLayoutINS4_7SwizzleILi2ELi4ELi3EEENS4_18smem_ptr_flag_bitsILi16EEENSS_INS5_IJSC_SG_EEENS5_IJSG_SB_EEEEEEEvNS4_8identityENS4_13SM90_TMA_LOADES19_vS1A_EENS_8epilogue10collective18CollectiveEpilogueINS1D_23Sm100TmaWarpSpecializedILi3ELi2ELi16ELb1ELb0EEEJSH_NS5_IJNSS_ISF_SB_EENSS_ISG_SB_EEEEESI_SJ_SI_SJ_NS1D_6fusion15FusionCallbacksIS1H_NS1L_17LinearCombinationISI_fSI_fLNS_15FloatRoundStyleE2EEESH_S1K_JEEENS4_5SM1004TMEM4LOAD26SM100_TMEM_LOAD_16dp256b4xES1B_S19_NS4_17SM75_U32x4_LDSM_NENS4_14SM90_TMA_STOREES19_NS4_17SM90_U32x4_STSM_NENS4_39AutoVectorizingCopyWithAssumedAlignmentILi128EEEEEEvvEEEEvNT_6ParamsE --------------------------
	.section	.nv.constant0._ZN7cutlass13device_kernelINS_4gemm6kernel13GemmUniversalIN4cute5tupleIJiiiiEEENS1_10collective13CollectiveMmaINS1_35MainloopSm100TmaUmmaWarpSpecializedILi26ELi2ELi4ENS5_IJNS4_1CILi1EEENSA_ILi8EEESB_EEEEENS5_IJNSA_ILi64EEESF_NSA_ILi32EEEEEENS_10bfloat16_tENS5_IJlSB_lEEESI_SJ_NS4_8TiledMMAINS4_8MMA_AtomIJNS4_20SM100_MMA_F16BF16_SSISI_SI_fLi64ELi64ELNS4_4UMMA5MajorE0ELSO_0ELNSN_7ScaleInE0ELSP_0EEEEEENS4_6LayoutINS5_IJSB_SB_SB_EEENS5_IJNSA_ILi0EEESU_SU_EEEEENS5_IJNS4_10UnderscoreESX_SX_EEEEENS4_23SM90_TMA_LOAD_MULTICASTENS4_14ComposedLayoutINS4_7SwizzleILi2ELi4ELi3EEENS4_18smem_ptr_flag_bitsILi16EEENSS_INS5_IJSC_SG_EEENS5_IJSG_SB_EEEEEEEvNS4_8identityENS4_13SM90_TMA_LOADES19_vS1A_EENS_8epilogue10collective18CollectiveEpilogueINS1D_23Sm100TmaWarpSpecializedILi3ELi2ELi16ELb1ELb0EEEJSH_NS5_IJNSS_ISF_SB_EENSS_ISG_SB_EEEEESI_SJ_SI_SJ_NS1D_6fusion15FusionCallbacksIS1H_NS1L_17LinearCombinationISI_fSI_fLNS_15FloatRoundStyleE2EEESH_S1K_JEEENS4_5SM1004TMEM4LOAD26SM100_TMEM_LOAD_16dp256b4xES1B_S19_NS4_17SM75_U32x4_LDSM_NENS4_14SM90_TMA_STOREES19_NS4_17SM90_U32x4_STSM_NENS4_39AutoVectorizingCopyWithAssumedAlignmentILi128EEEEEEvvEEEEvNT_6ParamsE,"a",@progbits
	.sectionflags	@""
	.align	4
.nv.constant0._ZN7cutlass13device_kernelINS_4gemm6kernel13GemmUniversalIN4cute5tupleIJiiiiEEENS1_10collective13CollectiveMmaINS1_35MainloopSm100TmaUmmaWarpSpecializedILi26ELi2ELi4ENS5_IJNS4_1CILi1EEENSA_ILi8EEESB_EEEEENS5_IJNSA_ILi64EEESF_NSA_ILi32EEEEEENS_10bfloat16_tENS5_IJlSB_lEEESI_SJ_NS4_8TiledMMAINS4_8MMA_AtomIJNS4_20SM100_MMA_F16BF16_SSISI_SI_fLi64ELi64ELNS4_4UMMA5MajorE0ELSO_0ELNSN_7ScaleInE0ELSP_0EEEEEENS4_6LayoutINS5_IJSB_SB_SB_EEENS5_IJNSA_ILi0EEESU_SU_EEEEENS5_IJNS4_10UnderscoreESX_SX_EEEEENS4_23SM90_TMA_LOAD_MULTICASTENS4_14ComposedLayoutINS4_7SwizzleILi2ELi4ELi3EEENS4_18smem_ptr_flag_bitsILi16EEENSS_INS5_IJSC_SG_EEENS5_IJSG_SB_EEEEEEEvNS4_8identityENS4_13SM90_TMA_LOADES19_vS1A_EENS_8epilogue10collective18CollectiveEpilogueINS1D_23Sm100TmaWarpSpecializedILi3ELi2ELi16ELb1ELb0EEEJSH_NS5_IJNSS_ISF_SB_EENSS_ISG_SB_EEEEESI_SJ_SI_SJ_NS1D_6fusion15FusionCallbacksIS1H_NS1L_17LinearCombinationISI_fSI_fLNS_15FloatRoundStyleE2EEESH_S1K_JEEENS4_5SM1004TMEM4LOAD26SM100_TMEM_LOAD_16dp256b4xES1B_S19_NS4_17SM75_U32x4_LDSM_NENS4_14SM90_TMA_STOREES19_NS4_17SM90_U32x4_STSM_NENS4_39AutoVectorizingCopyWithAssumedAlignmentILi128EEEEEEvvEEEEvNT_6ParamsE:
	.zero		2944


//--------------------- SYMBOLS --------------------------

	.type		.nv.reservedSmem.offset0,@object
	.size		.nv.reservedSmem.offset0,0x4
	.type		.nv.reservedSmem.cap,@object
	.size		.nv.reservedSmem.cap,0x4
	.type		__assertfail,@function
